// auto-generated by cutlass_sweep.conv — config: {"arch": "sm_100", "cluster_m": 2, "cluster_n": 1, "conv_kind": "fprop", "dtype": "bf16", "ndim": 2, "tile_k": 32, "tile_m": 256, "tile_n": 128}
#include "cutlass/cutlass.h"
#include "cute/tensor.hpp"
#include "cutlass/kernel_hardware_info.hpp"
#include "cutlass/conv/convolution.h"
#include "cutlass/conv/dispatch_policy.hpp"
#include "cutlass/conv/collective/collective_builder.hpp"
#include "cutlass/conv/kernel/conv_universal.hpp"
#include "cutlass/conv/device/conv_universal_adapter.hpp"
#include "cutlass/epilogue/collective/collective_builder.hpp"

using namespace cute;
using Elem = cutlass::bfloat16_t;
using Acc  = float;
using LayoutAB = cutlass::layout::TensorNHWC;
using LayoutC  = cutlass::layout::TensorNHWC;
constexpr auto ConvOp = cutlass::conv::Operator::kFprop;
using TileShape    = Shape<_256, _128, Shape<_32>>;
using ClusterShape = Shape<_2, _1, _1>;

using CollectiveEpilogue = typename cutlass::epilogue::collective::CollectiveBuilder<
    cutlass::arch::Sm100, cutlass::arch::OpClassTensorOp,
    TileShape, ClusterShape,
    cutlass::epilogue::collective::EpilogueTileAuto,
    Acc, Acc,
    Elem, LayoutC, 128 / cutlass::sizeof_bits<Elem>::value,
    Elem, LayoutC, 128 / cutlass::sizeof_bits<Elem>::value,
    cutlass::epilogue::collective::EpilogueScheduleAuto
  >::CollectiveOp;

using CollectiveMainloop = typename cutlass::conv::collective::CollectiveBuilder<
    cutlass::arch::Sm100, cutlass::arch::OpClassTensorOp, ConvOp,
    Elem, LayoutAB, 128 / cutlass::sizeof_bits<Elem>::value,
    Elem, LayoutAB, 128 / cutlass::sizeof_bits<Elem>::value,
    Acc,
    TileShape, ClusterShape,
    cutlass::conv::collective::StageCountAutoCarveout<
        static_cast<int>(sizeof(typename CollectiveEpilogue::SharedStorage))>,
    cutlass::conv::collective::KernelScheduleAuto
  >::CollectiveOp;

using ProblemShape = cutlass::conv::ConvProblemShape<
    ConvOp, CollectiveMainloop::DispatchPolicy::NumSpatialDimensions>;
using ConvKernel = cutlass::conv::kernel::ConvUniversal<
    ProblemShape, CollectiveMainloop, CollectiveEpilogue>;
using Conv = cutlass::conv::device::ConvUniversalAdapter<ConvKernel>;

auto* _anchor = &cutlass::device_kernel<ConvKernel>;


// ===== COMPILED SASS (sm_100a) =====

	.target	sm_100a

	.elftype	@"ET_EXEC"


//--------------------- .note.nv.tkinfo           --------------------------
	.section	.note.nv.tkinfo,"",@"SHT_NOTE"
	.sectionflags	@"SHF_NOTE_NV_TKINFO"
	.tkinfo
        /*0018*/ 	.word	0x00000002
        /*0030*/ 	.string	""
        /*0030*/ 	.string	"ptxas"
        /*0030*/ 	.string	"Cuda compilation tools, release 13.0, V13.0.88"
        /*0030*/ 	.string	"Build cuda_13.0.r13.0/compiler.36424714_0"
        /*0030*/ 	.string	"-arch sm_100a -m 64 "



//--------------------- .note.nv.cuinfo           --------------------------
	.section	.note.nv.cuinfo,"",@"SHT_NOTE"
	.sectionflags	@"SHF_NOTE_NV_CUINFO"
        /*0018*/ 	.short	0x0002
        /*001a*/ 	.short	0x0064
        /*001c*/ 	.short	0x0082
	.zero		2


//--------------------- .nv.info                  --------------------------
	.section	.nv.info,"",@"SHT_CUDA_INFO"
	.align	4


	//----- nvinfo : EIATTR_REGCOUNT
	.align		4
        /*0000*/ 	.byte	0x04, 0x2f
        /*0002*/ 	.short	(.L_19 - .L_18)
	.align		4
.L_18:
        /*0004*/ 	.word	index@(_ZN7cutlass13device_kernelINS_4conv6kernel13ConvUniversalINS1_16ConvProblemShapeILNS1_8OperatorE0ELi2EEENS1_10collective14CollectiveConvINS1_47MainloopSm100TmaUmmaWarpSpecializedImplicitGemmILS5_0ELi16ELi2ELi1ELi2EN4cute5tupleIJNSA_1CILi2EEENSC_ILi1EEESE_EEEEENSB_IJNSC_ILi256EEENSC_ILi128EEENSB_IJNSC_ILi32EEEEEEEEENS_10bfloat16_tESM_NSA_8TiledMMAINSA_8MMA_AtomIJNSA_26SM100_MMA_F16BF16_2x1SM_SSISM_SM_fLi256ELi128ELNSA_4UMMA5MajorE0ELSR_0ELNSQ_7ScaleInE0ELSS_0EEEEEENSA_6LayoutINSB_IJSE_SE_SE_EEENSB_IJNSC_ILi0EEESX_SX_EEEEENSB_IJNSA_10UnderscoreES10_S10_EEEEENS7_6detail27Sm100ImplicitGemmTileTraitsINSA_25SM100_TMA_2SM_LOAD_IM2COLENSA_14ComposedLayoutINSA_7SwizzleILi2ELi4ELi3EEENSA_18smem_ptr_flag_bitsILi16EEENSV_INSB_IJNSC_ILi8EEESJ_EEENSB_IJSJ_SE_EEEEEEEvEENS14_INSA_18SM100_TMA_2SM_LOADES1F_vEEEENS_8epilogue10collective18CollectiveEpilogueINS1K_23Sm100TmaWarpSpecializedILi4ELi2ELi32ELb1ELb0EEEJNSB_IJSI_SI_SK_EEENSB_IJNSV_ISI_SE_EENSV_ISJ_SE_EEEEESM_NSB_IJNSB_IJlllEEESE_SX_EEESM_S1U_NS1K_6fusion15FusionCallbacksIS1O_NS1V_17LinearCombinationISM_fSM_fLNS_15FloatRoundStyleE2EEES1P_S1S_JEEENSA_5SM1004TMEM4LOAD26SM100_TMEM_LOAD_32dp32b32xENSA_20SM90_TMA_LOAD_IM2COLES1F_NSA_39AutoVectorizingCopyWithAssumedAlignmentILi128EEENSA_21SM90_TMA_STORE_IM2COLES1F_S27_S27_EEEvvEEEEvNT_6ParamsE)
        /*0008*/ 	.word	0x0000007e


	//----- nvinfo : EIATTR_FRAME_SIZE
	.align		4
.L_19:
        /*000c*/ 	.byte	0x04, 0x11
        /*000e*/ 	.short	(.L_21 - .L_20)
	.align		4
.L_20:
        /*0010*/ 	.word	index@($__internal_2_$__cuda_sm10x_tcgen05_guardrail_trap_unallocated_columns_being_dealloced)
        /*0014*/ 	.word	0x00000008


	//----- nvinfo : EIATTR_FRAME_SIZE
	.align		4
.L_21:
        /*0018*/ 	.byte	0x04, 0x11
        /*001a*/ 	.short	(.L_23 - .L_22)
	.align		4
.L_22:
        /*001c*/ 	.word	index@($__internal_1_$__cuda_sm10x_tcgen05_guardrail_trap_phase_invalid_during_alloc)
        /*0020*/ 	.word	0x00000008


	//----- nvinfo : EIATTR_FRAME_SIZE
	.align		4
.L_23:
        /*0024*/ 	.byte	0x04, 0x11
        /*0026*/ 	.short	(.L_25 - .L_24)
	.align		4
.L_24:
        /*0028*/ 	.word	index@($__internal_0_$__cuda_sm10x_tcgen05_guardrail_trap_col_being_dealloced_not_returned_by_alloc)
        /*002c*/ 	.word	0x00000008


	//----- nvinfo : EIATTR_FRAME_SIZE
	.align		4
.L_25:
        /*0030*/ 	.byte	0x04, 0x11
        /*0032*/ 	.short	(.L_27 - .L_26)
	.align		4
.L_26:
        /*0034*/ 	.word	index@(_ZN7cutlass13device_kernelINS_4conv6kernel13ConvUniversalINS1_16ConvProblemShapeILNS1_8OperatorE0ELi2EEENS1_10collective14CollectiveConvINS1_47MainloopSm100TmaUmmaWarpSpecializedImplicitGemmILS5_0ELi16ELi2ELi1ELi2EN4cute5tupleIJNSA_1CILi2EEENSC_ILi1EEESE_EEEEENSB_IJNSC_ILi256EEENSC_ILi128EEENSB_IJNSC_ILi32EEEEEEEEENS_10bfloat16_tESM_NSA_8TiledMMAINSA_8MMA_AtomIJNSA_26SM100_MMA_F16BF16_2x1SM_SSISM_SM_fLi256ELi128ELNSA_4UMMA5MajorE0ELSR_0ELNSQ_7ScaleInE0ELSS_0EEEEEENSA_6LayoutINSB_IJSE_SE_SE_EEENSB_IJNSC_ILi0EEESX_SX_EEEEENSB_IJNSA_10UnderscoreES10_S10_EEEEENS7_6detail27Sm100ImplicitGemmTileTraitsINSA_25SM100_TMA_2SM_LOAD_IM2COLENSA_14ComposedLayoutINSA_7SwizzleILi2ELi4ELi3EEENSA_18smem_ptr_flag_bitsILi16EEENSV_INSB_IJNSC_ILi8EEESJ_EEENSB_IJSJ_SE_EEEEEEEvEENS14_INSA_18SM100_TMA_2SM_LOADES1F_vEEEENS_8epilogue10collective18CollectiveEpilogueINS1K_23Sm100TmaWarpSpecializedILi4ELi2ELi32ELb1ELb0EEEJNSB_IJSI_SI_SK_EEENSB_IJNSV_ISI_SE_EENSV_ISJ_SE_EEEEESM_NSB_IJNSB_IJlllEEESE_SX_EEESM_S1U_NS1K_6fusion15FusionCallbacksIS1O_NS1V_17LinearCombinationISM_fSM_fLNS_15FloatRoundStyleE2EEES1P_S1S_JEEENSA_5SM1004TMEM4LOAD26SM100_TMEM_LOAD_32dp32b32xENSA_20SM90_TMA_LOAD_IM2COLES1F_NSA_39AutoVectorizingCopyWithAssumedAlignmentILi128EEENSA_21SM90_TMA_STORE_IM2COLES1F_S27_S27_EEEvvEEEEvNT_6ParamsE)
        /*0038*/ 	.word	0x00000008


	//----- nvinfo : EIATTR_MIN_STACK_SIZE
	.align		4
.L_27:
        /*003c*/ 	.byte	0x04, 0x12
        /*003e*/ 	.short	(.L_29 - .L_28)
	.align		4
.L_28:
        /*0040*/ 	.word	index@(_ZN7cutlass13device_kernelINS_4conv6kernel13ConvUniversalINS1_16ConvProblemShapeILNS1_8OperatorE0ELi2EEENS1_10collective14CollectiveConvINS1_47MainloopSm100TmaUmmaWarpSpecializedImplicitGemmILS5_0ELi16ELi2ELi1ELi2EN4cute5tupleIJNSA_1CILi2EEENSC_ILi1EEESE_EEEEENSB_IJNSC_ILi256EEENSC_ILi128EEENSB_IJNSC_ILi32EEEEEEEEENS_10bfloat16_tESM_NSA_8TiledMMAINSA_8MMA_AtomIJNSA_26SM100_MMA_F16BF16_2x1SM_SSISM_SM_fLi256ELi128ELNSA_4UMMA5MajorE0ELSR_0ELNSQ_7ScaleInE0ELSS_0EEEEEENSA_6LayoutINSB_IJSE_SE_SE_EEENSB_IJNSC_ILi0EEESX_SX_EEEEENSB_IJNSA_10UnderscoreES10_S10_EEEEENS7_6detail27Sm100ImplicitGemmTileTraitsINSA_25SM100_TMA_2SM_LOAD_IM2COLENSA_14ComposedLayoutINSA_7SwizzleILi2ELi4ELi3EEENSA_18smem_ptr_flag_bitsILi16EEENSV_INSB_IJNSC_ILi8EEESJ_EEENSB_IJSJ_SE_EEEEEEEvEENS14_INSA_18SM100_TMA_2SM_LOADES1F_vEEEENS_8epilogue10collective18CollectiveEpilogueINS1K_23Sm100TmaWarpSpecializedILi4ELi2ELi32ELb1ELb0EEEJNSB_IJSI_SI_SK_EEENSB_IJNSV_ISI_SE_EENSV_ISJ_SE_EEEEESM_NSB_IJNSB_IJlllEEESE_SX_EEESM_S1U_NS1K_6fusion15FusionCallbacksIS1O_NS1V_17LinearCombinationISM_fSM_fLNS_15FloatRoundStyleE2EEES1P_S1S_JEEENSA_5SM1004TMEM4LOAD26SM100_TMEM_LOAD_32dp32b32xENSA_20SM90_TMA_LOAD_IM2COLES1F_NSA_39AutoVectorizingCopyWithAssumedAlignmentILi128EEENSA_21SM90_TMA_STORE_IM2COLES1F_S27_S27_EEEvvEEEEvNT_6ParamsE)
        /*0044*/ 	.word	0x00000008
.L_29:


//--------------------- .nv.compat                --------------------------
	.section	.nv.compat,"",@"SHT_CUDA_COMPAT_INFO"
	.align	4
        /*0000*/ 	.byte	0x02, 0x09, 0x01, 0x00, 0x02, 0x02, 0x02, 0x00, 0x02, 0x05, 0x05, 0x00, 0x03, 0x07, 0x01, 0x01
        /*0010*/ 	.byte	0x02, 0x03, 0x01, 0x00, 0x02, 0x06, 0x01, 0x00, 0x04, 0x0b, 0x08, 0x00, 0x09, 0x00, 0x00, 0x00
        /*0020*/ 	.byte	0x00, 0x00, 0x00, 0x00


//--------------------- .nv.info._ZN7cutlass13device_kernelINS_4conv6kernel13ConvUniversalINS1_16ConvProblemShapeILNS1_8OperatorE0ELi2EEENS1_10collective14CollectiveConvINS1_47MainloopSm100TmaUmmaWarpSpecializedImplicitGemmILS5_0ELi16ELi2ELi1ELi2EN4cute5tupleIJNSA_1CILi2EEENSC_ILi1EEESE_EEEEENSB_IJNSC_ILi256EEENSC_ILi128EEENSB_IJNSC_ILi32EEEEEEEEENS_10bfloat16_tESM_NSA_8TiledMMAINSA_8MMA_AtomIJNSA_26SM100_MMA_F16BF16_2x1SM_SSISM_SM_fLi256ELi128ELNSA_4UMMA5MajorE0ELSR_0ELNSQ_7ScaleInE0ELSS_0EEEEEENSA_6LayoutINSB_IJSE_SE_SE_EEENSB_IJNSC_ILi0EEESX_SX_EEEEENSB_IJNSA_10UnderscoreES10_S10_EEEEENS7_6detail27Sm100ImplicitGemmTileTraitsINSA_25SM100_TMA_2SM_LOAD_IM2COLENSA_14ComposedLayoutINSA_7SwizzleILi2ELi4ELi3EEENSA_18smem_ptr_flag_bitsILi16EEENSV_INSB_IJNSC_ILi8EEESJ_EEENSB_IJSJ_SE_EEEEEEEvEENS14_INSA_18SM100_TMA_2SM_LOADES1F_vEEEENS_8epilogue10collective18CollectiveEpilogueINS1K_23Sm100TmaWarpSpecializedILi4ELi2ELi32ELb1ELb0EEEJNSB_IJSI_SI_SK_EEENSB_IJNSV_ISI_SE_EENSV_ISJ_SE_EEEEESM_NSB_IJNSB_IJlllEEESE_SX_EEESM_S1U_NS1K_6fusion15FusionCallbacksIS1O_NS1V_17LinearCombinationISM_fSM_fLNS_15FloatRoundStyleE2EEES1P_S1S_JEEENSA_5SM1004TMEM4LOAD26SM100_TMEM_LOAD_32dp32b32xENSA_20SM90_TMA_LOAD_IM2COLES1F_NSA_39AutoVectorizingCopyWithAssumedAlignmentILi128EEENSA_21SM90_TMA_STORE_IM2COLES1F_S27_S27_EEEvvEEEEvNT_6ParamsE --------------------------
	.section	.nv.info._ZN7cutlass13device_kernelINS_4conv6kernel13ConvUniversalINS1_16ConvProblemShapeILNS1_8OperatorE0ELi2EEENS1_10collective14CollectiveConvINS1_47MainloopSm100TmaUmmaWarpSpecializedImplicitGemmILS5_0ELi16ELi2ELi1ELi2EN4cute5tupleIJNSA_1CILi2EEENSC_ILi1EEESE_EEEEENSB_IJNSC_ILi256EEENSC_ILi128EEENSB_IJNSC_ILi32EEEEEEEEENS_10bfloat16_tESM_NSA_8TiledMMAINSA_8MMA_AtomIJNSA_26SM100_MMA_F16BF16_2x1SM_SSISM_SM_fLi256ELi128ELNSA_4UMMA5MajorE0ELSR_0ELNSQ_7ScaleInE0ELSS_0EEEEEENSA_6LayoutINSB_IJSE_SE_SE_EEENSB_IJNSC_ILi0EEESX_SX_EEEEENSB_IJNSA_10UnderscoreES10_S10_EEEEENS7_6detail27Sm100ImplicitGemmTileTraitsINSA_25SM100_TMA_2SM_LOAD_IM2COLENSA_14ComposedLayoutINSA_7SwizzleILi2ELi4ELi3EEENSA_18smem_ptr_flag_bitsILi16EEENSV_INSB_IJNSC_ILi8EEESJ_EEENSB_IJSJ_SE_EEEEEEEvEENS14_INSA_18SM100_TMA_2SM_LOADES1F_vEEEENS_8epilogue10collective18CollectiveEpilogueINS1K_23Sm100TmaWarpSpecializedILi4ELi2ELi32ELb1ELb0EEEJNSB_IJSI_SI_SK_EEENSB_IJNSV_ISI_SE_EENSV_ISJ_SE_EEEEESM_NSB_IJNSB_IJlllEEESE_SX_EEESM_S1U_NS1K_6fusion15FusionCallbacksIS1O_NS1V_17LinearCombinationISM_fSM_fLNS_15FloatRoundStyleE2EEES1P_S1S_JEEENSA_5SM1004TMEM4LOAD26SM100_TMEM_LOAD_32dp32b32xENSA_20SM90_TMA_LOAD_IM2COLES1F_NSA_39AutoVectorizingCopyWithAssumedAlignmentILi128EEENSA_21SM90_TMA_STORE_IM2COLES1F_S27_S27_EEEvvEEEEvNT_6ParamsE,"",@"SHT_CUDA_INFO"
	.sectionflags	@""
	.align	4


	//----- nvinfo : EIATTR_CUDA_API_VERSION
	.align		4
        /*0000*/ 	.byte	0x04, 0x37
        /*0002*/ 	.short	(.L_31 - .L_30)
.L_30:
        /*0004*/ 	.word	0x00000082


	//----- nvinfo : EIATTR_KPARAM_INFO
	.align		4
.L_31:
        /*0008*/ 	.byte	0x04, 0x17
        /*000a*/ 	.short	(.L_33 - .L_32)
.L_32:
        /*000c*/ 	.word	0x00000000
        /*0010*/ 	.short	0x0000
        /*0012*/ 	.short	0x0000
        /*0014*/ 	.byte	0x00, 0xf0, 0x01, 0x20


	//----- nvinfo : EIATTR_AT_ENTRY_FRAGMENTS
	.align		4
.L_33:
        /*0018*/ 	.byte	0x04, 0x4f
        /*001a*/ 	.short	(.L_35 - .L_34)


	//   ....[0]....
.L_34:
        /*001c*/ 	.word	0x00000007


	//----- nvinfo : EIATTR_RESERVED_SMEM_USED
	.align		4
.L_35:
        /*0020*/ 	.byte	0x01, 0x41
	.zero		2


	//----- nvinfo : EIATTR_SPARSE_MMA_MASK
	.align		4
        /*0024*/ 	.byte	0x03, 0x50
        /*0026*/ 	.short	0x0000


	//----- nvinfo : EIATTR_TCGEN05_2CTA_USED
	.align		4
        /*0028*/ 	.byte	0x01, 0x52
	.zero		2


	//----- nvinfo : EIATTR_MAXREG_COUNT
	.align		4
        /*002c*/ 	.byte	0x03, 0x1b
        /*002e*/ 	.short	0x00ff


	//----- nvinfo : EIATTR_NUM_BARRIERS
	.align		4
        /*0030*/ 	.byte	0x02, 0x4c
        /*0032*/ 	.byte	0x07
	.zero		1


	//----- nvinfo : EIATTR_EXTERNS
	.align		4
        /*0034*/ 	.byte	0x04, 0x0f
        /*0036*/ 	.short	(.L_37 - .L_36)


	//   ....[0]....
	.align		4
.L_36:
        /*0038*/ 	.word	index@(__assertfail)


	//----- nvinfo : EIATTR_MERCURY_ISA_VERSION
	.align		4
.L_37:
        /*003c*/ 	.byte	0x03, 0x5f
        /*003e*/ 	.short	0x0101


	//----- nvinfo : EIATTR_INT_WARP_WIDE_INSTR_OFFSETS
	.align		4
        /*0040*/ 	.byte	0x04, 0x31
        /*0042*/ 	.short	(.L_39 - .L_38)


	//   ....[0]....
.L_38:
        /*0044*/ 	.word	0x00000e00


	//   ....[1]....
        /*0048*/ 	.word	0x00000eb0


	//   ....[2]....
        /*004c*/ 	.word	0x000049e0


	//   ....[3]....
        /*0050*/ 	.word	0x00004a00


	//   ....[4]....
        /*0054*/ 	.word	0x00004a30


	//   ....[5]....
        /*0058*/ 	.word	0x000056e0


	//   ....[6]....
        /*005c*/ 	.word	0x00005760


	//   ....[7]....
        /*0060*/ 	.word	0x00005820


	//   ....[8]....
        /*0064*/ 	.word	0x000058e0


	//   ....[9]....
        /*0068*/ 	.word	0x000059a0


	//   ....[10]....
        /*006c*/ 	.word	0x00005a80


	//   ....[11]....
        /*0070*/ 	.word	0x00005b40


	//   ....[12]....
        /*0074*/ 	.word	0x00005c40


	//----- nvinfo : EIATTR_COOP_GROUP_MASK_REGIDS
	.align		4
.L_39:
        /*0078*/ 	.byte	0x04, 0x29
        /*007a*/ 	.short	(.L_41 - .L_40)


	//   ....[0]....
.L_40:
        /*007c*/ 	.word	0xffffffff


	//   ....[1]....
        /*0080*/ 	.word	0xffffffff


	//   ....[2]....
        /*0084*/ 	.word	0xffffffff


	//   ....[3]....
        /*0088*/ 	.word	0xffffffff


	//   ....[4]....
        /*008c*/ 	.word	0xffffffff


	//   ....[5]....
        /*0090*/ 	.word	0xffffffff


	//   ....[6]....
        /*0094*/ 	.word	0xffffffff


	//   ....[7]....
        /*0098*/ 	.word	0xffffffff


	//   ....[8]....
        /*009c*/ 	.word	0xffffffff


	//   ....[9]....
        /*00a0*/ 	.word	0xffffffff


	//   ....[10]....
        /*00a4*/ 	.word	0xffffffff


	//   ....[11]....
        /*00a8*/ 	.word	0xffffffff


	//   ....[12]....
        /*00ac*/ 	.word	0xffffffff


	//----- nvinfo : EIATTR_COOP_GROUP_INSTR_OFFSETS
	.align		4
.L_41:
        /*00b0*/ 	.byte	0x04, 0x28
        /*00b2*/ 	.short	(.L_43 - .L_42)


	//   ....[0]....
.L_42:
        /*00b4*/ 	.word	0x000000d0


	//   ....[1]....
        /*00b8*/ 	.word	0x00000540


	//   ....[2]....
        /*00bc*/ 	.word	0x00000890


	//   ....[3]....
        /*00c0*/ 	.word	0x00000a30


	//   ....[4]....
        /*00c4*/ 	.word	0x00000b30


	//   ....[5]....
        /*00c8*/ 	.word	0x00000c80


	//   ....[6]....
        /*00cc*/ 	.word	0x00000f20


	//   ....[7]....
        /*00d0*/ 	.word	0x000025e0


	//   ....[8]....
        /*00d4*/ 	.word	0x000039b0


	//   ....[9]....
        /*00d8*/ 	.word	0x00003e80


	//   ....[10]....
        /*00dc*/ 	.word	0x00003eb0


	//   ....[11]....
        /*00e0*/ 	.word	0x00004900


	//   ....[12]....
        /*00e4*/ 	.word	0x00004b00


	//----- nvinfo : EIATTR_VRC_CTA_INIT_COUNT
	.align		4
.L_43:
        /*00e8*/ 	.byte	0x02, 0x4a
        /*00ea*/ 	.byte	0x80
	.zero		1


	//----- nvinfo : EIATTR_SYSCALL_OFFSETS
	.align		4
        /*00ec*/ 	.byte	0x04, 0x46
        /*00ee*/ 	.short	(.L_45 - .L_44)


	//   ....[0]....
.L_44:
        /*00f0*/ 	.word	0x00006890


	//   ....[1]....
        /*00f4*/ 	.word	0x00006980


	//   ....[2]....
        /*00f8*/ 	.word	0x000072d0


	//   ....[3]....
        /*00fc*/ 	.word	0x00007f70


	//   ....[4]....
        /*0100*/ 	.word	0x00008be0


	//   ....[5]....
        /*0104*/ 	.word	0x00009840


	//----- nvinfo : EIATTR_MBARRIER_INSTR_OFFSETS
	.align		4
.L_45:
        /*0108*/ 	.byte	0x04, 0x39
        /*010a*/ 	.short	(.L_47 - .L_46)


	//   ....[0]....
.L_46:
        /*010c*/ 	.word	0x00000670
        /*0110*/ 	.word	0x000000ff
        /*0114*/ 	.word	0x00000000
        /*0118*/ 	.short	0x0100
        /*011a*/ 	.byte	0x04
	.zero		1


	//   ....[1]....
        /*011c*/ 	.word	0x00000680
        /*0120*/ 	.word	0x000000ff
        /*0124*/ 	.word	0x00000080
        /*0128*/ 	.short	0x0100
        /*012a*/ 	.byte	0x04
	.zero		1


	//   ....[2]....
        /*012c*/ 	.word	0x00000690
        /*0130*/ 	.word	0x000000ff
        /*0134*/ 	.word	0x00000008
        /*0138*/ 	.short	0x0100
        /*013a*/ 	.byte	0x04
	.zero		1


	//   ....[3]....
        /*013c*/ 	.word	0x000006a0
        /*0140*/ 	.word	0x000000ff
        /*0144*/ 	.word	0x00000088
        /*0148*/ 	.short	0x0100
        /*014a*/ 	.byte	0x04
	.zero		1


	//   ....[4]....
        /*014c*/ 	.word	0x000006b0
        /*0150*/ 	.word	0x000000ff
        /*0154*/ 	.word	0x00000010
        /*0158*/ 	.short	0x0100
        /*015a*/ 	.byte	0x04
	.zero		1


	//   ....[5]....
        /*015c*/ 	.word	0x000006c0
        /*0160*/ 	.word	0x000000ff
        /*0164*/ 	.word	0x00000090
        /*0168*/ 	.short	0x0100
        /*016a*/ 	.byte	0x04
	.zero		1


	//   ....[6]....
        /*016c*/ 	.word	0x000006d0
        /*0170*/ 	.word	0x000000ff
        /*0174*/ 	.word	0x00000018
        /*0178*/ 	.short	0x0100
        /*017a*/ 	.byte	0x04
	.zero		1


	//   ....[7]....
        /*017c*/ 	.word	0x000006e0
        /*0180*/ 	.word	0x000000ff
        /*0184*/ 	.word	0x00000098
        /*0188*/ 	.short	0x0100
        /*018a*/ 	.byte	0x04
	.zero		1


	//   ....[8]....
        /*018c*/ 	.word	0x000006f0
        /*0190*/ 	.word	0x000000ff
        /*0194*/ 	.word	0x00000020
        /*0198*/ 	.short	0x0100
        /*019a*/ 	.byte	0x04
	.zero		1


	//   ....[9]....
        /*019c*/ 	.word	0x00000700
        /*01a0*/ 	.word	0x000000ff
        /*01a4*/ 	.word	0x000000a0
        /*01a8*/ 	.short	0x0100
        /*01aa*/ 	.byte	0x04
	.zero		1


	//   ....[10]....
        /*01ac*/ 	.word	0x00000710
        /*01b0*/ 	.word	0x000000ff
        /*01b4*/ 	.word	0x00000028
        /*01b8*/ 	.short	0x0100
        /*01ba*/ 	.byte	0x04
	.zero		1


	//   ....[11]....
        /*01bc*/ 	.word	0x00000720
        /*01c0*/ 	.word	0x000000ff
        /*01c4*/ 	.word	0x000000a8
        /*01c8*/ 	.short	0x0100
        /*01ca*/ 	.byte	0x04
	.zero		1


	//   ....[12]....
        /*01cc*/ 	.word	0x00000730
        /*01d0*/ 	.word	0x000000ff
        /*01d4*/ 	.word	0x00000030
        /*01d8*/ 	.short	0x0100
        /*01da*/ 	.byte	0x04
	.zero		1


	//   ....[13]....
        /*01dc*/ 	.word	0x00000740
        /*01e0*/ 	.word	0x000000ff
        /*01e4*/ 	.word	0x000000b0
        /*01e8*/ 	.short	0x0100
        /*01ea*/ 	.byte	0x04
	.zero		1


	//   ....[14]....
        /*01ec*/ 	.word	0x00000750
        /*01f0*/ 	.word	0x000000ff
        /*01f4*/ 	.word	0x00000038
        /*01f8*/ 	.short	0x0100
        /*01fa*/ 	.byte	0x04
	.zero		1


	//   ....[15]....
        /*01fc*/ 	.word	0x00000760
        /*0200*/ 	.word	0x000000ff
        /*0204*/ 	.word	0x000000b8
        /*0208*/ 	.short	0x0100
        /*020a*/ 	.byte	0x04
	.zero		1


	//   ....[16]....
        /*020c*/ 	.word	0x00000770
        /*0210*/ 	.word	0x000000ff
        /*0214*/ 	.word	0x00000040
        /*0218*/ 	.short	0x0100
        /*021a*/ 	.byte	0x04
	.zero		1


	//   ....[17]....
        /*021c*/ 	.word	0x00000780
        /*0220*/ 	.word	0x000000ff
        /*0224*/ 	.word	0x000000c0
        /*0228*/ 	.short	0x0100
        /*022a*/ 	.byte	0x04
	.zero		1


	//   ....[18]....
        /*022c*/ 	.word	0x00000790
        /*0230*/ 	.word	0x000000ff
        /*0234*/ 	.word	0x00000048
        /*0238*/ 	.short	0x0100
        /*023a*/ 	.byte	0x04
	.zero		1


	//   ....[19]....
        /*023c*/ 	.word	0x000007a0
        /*0240*/ 	.word	0x000000ff
        /*0244*/ 	.word	0x000000c8
        /*0248*/ 	.short	0x0100
        /*024a*/ 	.byte	0x04
	.zero		1


	//   ....[20]....
        /*024c*/ 	.word	0x000007b0
        /*0250*/ 	.word	0x000000ff
        /*0254*/ 	.word	0x00000050
        /*0258*/ 	.short	0x0100
        /*025a*/ 	.byte	0x04
	.zero		1


	//   ....[21]....
        /*025c*/ 	.word	0x000007c0
        /*0260*/ 	.word	0x000000ff
        /*0264*/ 	.word	0x000000d0
        /*0268*/ 	.short	0x0100
        /*026a*/ 	.byte	0x04
	.zero		1


	//   ....[22]....
        /*026c*/ 	.word	0x000007d0
        /*0270*/ 	.word	0x000000ff
        /*0274*/ 	.word	0x00000058
        /*0278*/ 	.short	0x0100
        /*027a*/ 	.byte	0x04
	.zero		1


	//   ....[23]....
        /*027c*/ 	.word	0x000007e0
        /*0280*/ 	.word	0x000000ff
        /*0284*/ 	.word	0x000000d8
        /*0288*/ 	.short	0x0100
        /*028a*/ 	.byte	0x04
	.zero		1


	//   ....[24]....
        /*028c*/ 	.word	0x000007f0
        /*0290*/ 	.word	0x000000ff
        /*0294*/ 	.word	0x00000060
        /*0298*/ 	.short	0x0100
        /*029a*/ 	.byte	0x04
	.zero		1


	//   ....[25]....
        /*029c*/ 	.word	0x00000800
        /*02a0*/ 	.word	0x000000ff
        /*02a4*/ 	.word	0x000000e0
        /*02a8*/ 	.short	0x0100
        /*02aa*/ 	.byte	0x04
	.zero		1


	//   ....[26]....
        /*02ac*/ 	.word	0x00000810
        /*02b0*/ 	.word	0x000000ff
        /*02b4*/ 	.word	0x00000068
        /*02b8*/ 	.short	0x0100
        /*02ba*/ 	.byte	0x04
	.zero		1


	//   ....[27]....
        /*02bc*/ 	.word	0x00000820
        /*02c0*/ 	.word	0x000000ff
        /*02c4*/ 	.word	0x000000e8
        /*02c8*/ 	.short	0x0100
        /*02ca*/ 	.byte	0x04
	.zero		1


	//   ....[28]....
        /*02cc*/ 	.word	0x00000830
        /*02d0*/ 	.word	0x000000ff
        /*02d4*/ 	.word	0x00000070
        /*02d8*/ 	.short	0x0100
        /*02da*/ 	.byte	0x04
	.zero		1


	//   ....[29]....
        /*02dc*/ 	.word	0x00000840
        /*02e0*/ 	.word	0x000000ff
        /*02e4*/ 	.word	0x000000f0
        /*02e8*/ 	.short	0x0100
        /*02ea*/ 	.byte	0x04
	.zero		1


	//   ....[30]....
        /*02ec*/ 	.word	0x00000850
        /*02f0*/ 	.word	0x000000ff
        /*02f4*/ 	.word	0x00000078
        /*02f8*/ 	.short	0x0100
        /*02fa*/ 	.byte	0x04
	.zero		1


	//   ....[31]....
        /*02fc*/ 	.word	0x00000860
        /*0300*/ 	.word	0x000000ff
        /*0304*/ 	.word	0x000000f8
        /*0308*/ 	.short	0x0100
        /*030a*/ 	.byte	0x04
	.zero		1


	//   ....[32]....
        /*030c*/ 	.word	0x000009a0
        /*0310*/ 	.word	0x000000ff
        /*0314*/ 	.word	0x00000100
        /*0318*/ 	.short	0x0100
        /*031a*/ 	.byte	0x04
	.zero		1


	//   ....[33]....
        /*031c*/ 	.word	0x000009b0
        /*0320*/ 	.word	0x000000ff
        /*0324*/ 	.word	0x00000120
        /*0328*/ 	.short	0x0100
        /*032a*/ 	.byte	0x04
	.zero		1


	//   ....[34]....
        /*032c*/ 	.word	0x000009c0
        /*0330*/ 	.word	0x000000ff
        /*0334*/ 	.word	0x00000108
        /*0338*/ 	.short	0x0100
        /*033a*/ 	.byte	0x04
	.zero		1


	//   ....[35]....
        /*033c*/ 	.word	0x000009d0
        /*0340*/ 	.word	0x000000ff
        /*0344*/ 	.word	0x00000128
        /*0348*/ 	.short	0x0100
        /*034a*/ 	.byte	0x04
	.zero		1


	//   ....[36]....
        /*034c*/ 	.word	0x000009e0
        /*0350*/ 	.word	0x000000ff
        /*0354*/ 	.word	0x00000110
        /*0358*/ 	.short	0x0100
        /*035a*/ 	.byte	0x04
	.zero		1


	//   ....[37]....
        /*035c*/ 	.word	0x000009f0
        /*0360*/ 	.word	0x000000ff
        /*0364*/ 	.word	0x00000130
        /*0368*/ 	.short	0x0100
        /*036a*/ 	.byte	0x04
	.zero		1


	//   ....[38]....
        /*036c*/ 	.word	0x00000a00
        /*0370*/ 	.word	0x000000ff
        /*0374*/ 	.word	0x00000118
        /*0378*/ 	.short	0x0100
        /*037a*/ 	.byte	0x04
	.zero		1


	//   ....[39]....
        /*037c*/ 	.word	0x00000a10
        /*0380*/ 	.word	0x000000ff
        /*0384*/ 	.word	0x00000138
        /*0388*/ 	.short	0x0100
        /*038a*/ 	.byte	0x04
	.zero		1


	//   ....[40]....
        /*038c*/ 	.word	0x00000b00
        /*0390*/ 	.word	0x000000ff
        /*0394*/ 	.word	0x00000140
        /*0398*/ 	.short	0x0100
        /*039a*/ 	.byte	0x04
	.zero		1


	//   ....[41]....
        /*039c*/ 	.word	0x00000b10
        /*03a0*/ 	.word	0x000000ff
        /*03a4*/ 	.word	0x00000148
        /*03a8*/ 	.short	0x0100
        /*03aa*/ 	.byte	0x04
	.zero		1


	//   ....[42]....
        /*03ac*/ 	.word	0x00000c50
        /*03b0*/ 	.word	0x000000ff
        /*03b4*/ 	.word	0x00000150
        /*03b8*/ 	.short	0x0100
        /*03ba*/ 	.byte	0x06
	.zero		1


	//   ....[43]....
        /*03bc*/ 	.word	0x00000c60
        /*03c0*/ 	.word	0x000000ff
        /*03c4*/ 	.word	0x00000158
        /*03c8*/ 	.short	0x0100
        /*03ca*/ 	.byte	0x06
	.zero		1


	//   ....[44]....
        /*03cc*/ 	.word	0x00000da0
        /*03d0*/ 	.word	0x000000ff
        /*03d4*/ 	.word	0x00000160
        /*03d8*/ 	.short	0x0100
        /*03da*/ 	.byte	0x04
	.zero		1


	//   ....[45]....
        /*03dc*/ 	.word	0x00000db0
        /*03e0*/ 	.word	0x000000ff
        /*03e4*/ 	.word	0x00000170
        /*03e8*/ 	.short	0x0100
        /*03ea*/ 	.byte	0x04
	.zero		1


	//   ....[46]....
        /*03ec*/ 	.word	0x00000dc0
        /*03f0*/ 	.word	0x000000ff
        /*03f4*/ 	.word	0x00000168
        /*03f8*/ 	.short	0x0100
        /*03fa*/ 	.byte	0x04
	.zero		1


	//   ....[47]....
        /*03fc*/ 	.word	0x00000dd0
        /*0400*/ 	.word	0x000000ff
        /*0404*/ 	.word	0x00000178
        /*0408*/ 	.short	0x0100
        /*040a*/ 	.byte	0x04
	.zero		1


	//   ....[48]....
        /*040c*/ 	.word	0x00000ed0
        /*0410*/ 	.word	0x000000ff
        /*0414*/ 	.word	0x00000180
        /*0418*/ 	.short	0x0100
        /*041a*/ 	.byte	0x06
	.zero		1


	//   ....[49]....
        /*041c*/ 	.word	0x00001a10
        /*0420*/ 	.word	0x000000ff
        /*0424*/ 	.word	0x00000080
        /*0428*/ 	.short	0x010a
        /*042a*/ 	.byte	0x04
	.zero		1


	//   ....[50]....
        /*042c*/ 	.word	0x00001c90
        /*0430*/ 	.word	0x000000ff
        /*0434*/ 	.word	0x00000080
        /*0438*/ 	.short	0x010a
        /*043a*/ 	.byte	0x09
	.zero		1


	//   ....[51]....
        /*043c*/ 	.word	0x00001e40
        /*0440*/ 	.word	0x000000ff
        /*0444*/ 	.word	0x00000080
        /*0448*/ 	.short	0x010a
        /*044a*/ 	.byte	0x07
	.zero		1


	//   ....[52]....
        /*044c*/ 	.word	0x00002010
        /*0450*/ 	.word	0x000000ff
        /*0454*/ 	.word	0x00000148
        /*0458*/ 	.short	0x0101
        /*045a*/ 	.byte	0x19
	.zero		1


	//   ....[53]....
        /*045c*/ 	.word	0x00002040
        /*0460*/ 	.word	0x000000ff
        /*0464*/ 	.word	0x00000080
        /*0468*/ 	.short	0x010a
        /*046a*/ 	.byte	0x04
	.zero		1


	//   ....[54]....
        /*046c*/ 	.word	0x00002260
        /*0470*/ 	.word	0x000000ff
        /*0474*/ 	.word	0x00000080
        /*0478*/ 	.short	0x010a
        /*047a*/ 	.byte	0x09
	.zero		1


	//   ....[55]....
        /*047c*/ 	.word	0x00002410
        /*0480*/ 	.word	0x000000ff
        /*0484*/ 	.word	0x00000080
        /*0488*/ 	.short	0x010a
        /*048a*/ 	.byte	0x07
	.zero		1


	//   ....[56]....
        /*048c*/ 	.word	0x000025f0
        /*0490*/ 	.word	0x000000ff
        /*0494*/ 	.word	0x00000150
        /*0498*/ 	.short	0x010a
        /*049a*/ 	.byte	0x19
	.zero		1


	//   ....[57]....
        /*049c*/ 	.word	0x000026b0
        /*04a0*/ 	.word	0x000000ff
        /*04a4*/ 	.word	0x00000000
        /*04a8*/ 	.short	0x0101
        /*04aa*/ 	.byte	0x04
	.zero		1


	//   ....[58]....
        /*04ac*/ 	.word	0x00002cb0
        /*04b0*/ 	.word	0x000000ff
        /*04b4*/ 	.word	0x00000000
        /*04b8*/ 	.short	0x010a
        /*04ba*/ 	.byte	0x04
	.zero		1


	//   ....[59]....
        /*04bc*/ 	.word	0x00002d50
        /*04c0*/ 	.word	0x000000ff
        /*04c4*/ 	.word	0x00000000
        /*04c8*/ 	.short	0x010a
        /*04ca*/ 	.byte	0x05
	.zero		1


	//   ....[60]....
        /*04cc*/ 	.word	0x00002df0
        /*04d0*/ 	.word	0x000000ff
        /*04d4*/ 	.word	0x00000000
        /*04d8*/ 	.short	0x010a
        /*04da*/ 	.byte	0x05
	.zero		1


	//   ....[61]....
        /*04dc*/ 	.word	0x00002e90
        /*04e0*/ 	.word	0x000000ff
        /*04e4*/ 	.word	0x00000000
        /*04e8*/ 	.short	0x010a
        /*04ea*/ 	.byte	0x05
	.zero		1


	//   ....[62]....
        /*04ec*/ 	.word	0x00002f30
        /*04f0*/ 	.word	0x000000ff
        /*04f4*/ 	.word	0x00000000
        /*04f8*/ 	.short	0x010a
        /*04fa*/ 	.byte	0x05
	.zero		1


	//   ....[63]....
        /*04fc*/ 	.word	0x00002fd0
        /*0500*/ 	.word	0x000000ff
        /*0504*/ 	.word	0x00000000
        /*0508*/ 	.short	0x010a
        /*050a*/ 	.byte	0x05
	.zero		1


	//   ....[64]....
        /*050c*/ 	.word	0x00003070
        /*0510*/ 	.word	0x000000ff
        /*0514*/ 	.word	0x00000000
        /*0518*/ 	.short	0x010a
        /*051a*/ 	.byte	0x05
	.zero		1


	//   ....[65]....
        /*051c*/ 	.word	0x00003110
        /*0520*/ 	.word	0x000000ff
        /*0524*/ 	.word	0x00000000
        /*0528*/ 	.short	0x010a
        /*052a*/ 	.byte	0x05
	.zero		1


	//   ....[66]....
        /*052c*/ 	.word	0x000031b0
        /*0530*/ 	.word	0x000000ff
        /*0534*/ 	.word	0x00000000
        /*0538*/ 	.short	0x010a
        /*053a*/ 	.byte	0x05
	.zero		1


	//   ....[67]....
        /*053c*/ 	.word	0x00003250
        /*0540*/ 	.word	0x000000ff
        /*0544*/ 	.word	0x00000000
        /*0548*/ 	.short	0x010a
        /*054a*/ 	.byte	0x05
	.zero		1


	//   ....[68]....
        /*054c*/ 	.word	0x000032f0
        /*0550*/ 	.word	0x000000ff
        /*0554*/ 	.word	0x00000000
        /*0558*/ 	.short	0x010a
        /*055a*/ 	.byte	0x05
	.zero		1


	//   ....[69]....
        /*055c*/ 	.word	0x00003390
        /*0560*/ 	.word	0x000000ff
        /*0564*/ 	.word	0x00000000
        /*0568*/ 	.short	0x010a
        /*056a*/ 	.byte	0x05
	.zero		1


	//   ....[70]....
        /*056c*/ 	.word	0x00003430
        /*0570*/ 	.word	0x000000ff
        /*0574*/ 	.word	0x00000000
        /*0578*/ 	.short	0x010a
        /*057a*/ 	.byte	0x05
	.zero		1


	//   ....[71]....
        /*057c*/ 	.word	0x000034d0
        /*0580*/ 	.word	0x000000ff
        /*0584*/ 	.word	0x00000000
        /*0588*/ 	.short	0x010a
        /*058a*/ 	.byte	0x05
	.zero		1


	//   ....[72]....
        /*058c*/ 	.word	0x00003570
        /*0590*/ 	.word	0x000000ff
        /*0594*/ 	.word	0x00000000
        /*0598*/ 	.short	0x010a
        /*059a*/ 	.byte	0x05
	.zero		1


	//   ....[73]....
        /*059c*/ 	.word	0x00003620
        /*05a0*/ 	.word	0x00000000
        /*05a4*/ 	.word	0x00000000
        /*05a8*/ 	.short	0x010a
        /*05aa*/ 	.byte	0xff
	.zero		1


	//   ....[74]....
        /*05ac*/ 	.word	0x00003770
        /*05b0*/ 	.word	0x000000ff
        /*05b4*/ 	.word	0x00000158
        /*05b8*/ 	.short	0x010a
        /*05ba*/ 	.byte	0x04
	.zero		1


	//   ....[75]....
        /*05bc*/ 	.word	0x00003810
        /*05c0*/ 	.word	0x000000ff
        /*05c4*/ 	.word	0x00000150
        /*05c8*/ 	.short	0x010a
        /*05ca*/ 	.byte	0x04
	.zero		1


	//   ....[76]....
        /*05cc*/ 	.word	0x000038b0
        /*05d0*/ 	.word	0x000000ff
        /*05d4*/ 	.word	0x00000000
        /*05d8*/ 	.short	0x0101
        /*05da*/ 	.byte	0x05
	.zero		1


	//   ....[77]....
        /*05dc*/ 	.word	0x000038f0
        /*05e0*/ 	.word	0x000000ff
        /*05e4*/ 	.word	0x00000158
        /*05e8*/ 	.short	0x0106
        /*05ea*/ 	.byte	0x04
	.zero		1


	//   ....[78]....
        /*05ec*/ 	.word	0x00003930
        /*05f0*/ 	.word	0x00000000
        /*05f4*/ 	.word	0x00000158
        /*05f8*/ 	.short	0x010a
        /*05fa*/ 	.byte	0xff
	.zero		1


	//   ....[79]....
        /*05fc*/ 	.word	0x00003b80
        /*0600*/ 	.word	0x000000ff
        /*0604*/ 	.word	0x00000008
        /*0608*/ 	.short	0x010a
        /*060a*/ 	.byte	0x05
	.zero		1


	//   ....[80]....
        /*060c*/ 	.word	0x00003ba0
        /*0610*/ 	.word	0x000000ff
        /*0614*/ 	.word	0x00000008
        /*0618*/ 	.short	0x010a
        /*061a*/ 	.byte	0x05
	.zero		1


	//   ....[81]....
        /*061c*/ 	.word	0x00003d30
        /*0620*/ 	.word	0x000000ff
        /*0624*/ 	.word	0x00000008
        /*0628*/ 	.short	0x010a
        /*062a*/ 	.byte	0x05
	.zero		1


	//   ....[82]....
        /*062c*/ 	.word	0x00003d50
        /*0630*/ 	.word	0x000000ff
        /*0634*/ 	.word	0x00000008
        /*0638*/ 	.short	0x010a
        /*063a*/ 	.byte	0x05
	.zero		1


	//   ....[83]....
        /*063c*/ 	.word	0x00003e10
        /*0640*/ 	.word	0x000000ff
        /*0644*/ 	.word	0x00000000
        /*0648*/ 	.short	0x0101
        /*064a*/ 	.byte	0x04
	.zero		1


	//   ....[84]....
        /*064c*/ 	.word	0x00004160
        /*0650*/ 	.word	0x000000ff
        /*0654*/ 	.word	0x00000150
        /*0658*/ 	.short	0x010a
        /*065a*/ 	.byte	0x11
	.zero		1


	//   ....[85]....
        /*065c*/ 	.word	0x00004200
        /*0660*/ 	.word	0x000000ff
        /*0664*/ 	.word	0x00000000
        /*0668*/ 	.short	0x0101
        /*066a*/ 	.byte	0x1d
	.zero		1


	//   ....[86]....
        /*066c*/ 	.word	0x00004240
        /*0670*/ 	.word	0x000000ff
        /*0674*/ 	.word	0x00000170
        /*0678*/ 	.short	0x010a
        /*067a*/ 	.byte	0x16
	.zero		1


	//   ....[87]....
        /*067c*/ 	.word	0x000042f0
        /*0680*/ 	.word	0x000000ff
        /*0684*/ 	.word	0x00000000
        /*0688*/ 	.short	0x010a
        /*068a*/ 	.byte	0x04
	.zero		1


	//   ....[88]....
        /*068c*/ 	.word	0x00004330
        /*0690*/ 	.word	0x000000ff
        /*0694*/ 	.word	0x00000000
        /*0698*/ 	.short	0x010a
        /*069a*/ 	.byte	0x0a
	.zero		1


	//   ....[89]....
        /*069c*/ 	.word	0x00004450
        /*06a0*/ 	.word	0x000000ff
        /*06a4*/ 	.word	0x00000000
        /*06a8*/ 	.short	0x010a
        /*06aa*/ 	.byte	0x04
	.zero		1


	//   ....[90]....
        /*06ac*/ 	.word	0x000046f0
        /*06b0*/ 	.word	0x000000ff
        /*06b4*/ 	.word	0x00000000
        /*06b8*/ 	.short	0x010a
        /*06ba*/ 	.byte	0x04
	.zero		1


	//   ....[91]....
        /*06bc*/ 	.word	0x00004790
        /*06c0*/ 	.word	0x00000000
        /*06c4*/ 	.word	0x00000000
        /*06c8*/ 	.short	0x010a
        /*06ca*/ 	.byte	0xff
	.zero		1


	//   ....[92]....
        /*06cc*/ 	.word	0x000047d0
        /*06d0*/ 	.word	0x00000000
        /*06d4*/ 	.word	0x00000000
        /*06d8*/ 	.short	0x010a
        /*06da*/ 	.byte	0xff
	.zero		1


	//   ....[93]....
        /*06dc*/ 	.word	0x00004840
        /*06e0*/ 	.word	0x000000ff
        /*06e4*/ 	.word	0x00000000
        /*06e8*/ 	.short	0x0101
        /*06ea*/ 	.byte	0x04
	.zero		1


	//   ....[94]....
        /*06ec*/ 	.word	0x00004880
        /*06f0*/ 	.word	0x000000ff
        /*06f4*/ 	.word	0x00000180
        /*06f8*/ 	.short	0x010a
        /*06fa*/ 	.byte	0x11
	.zero		1


	//   ....[95]....
        /*06fc*/ 	.word	0x000048f0
        /*0700*/ 	.word	0x000000ff
        /*0704*/ 	.word	0x00000000
        /*0708*/ 	.short	0x0101
        /*070a*/ 	.byte	0x04
	.zero		1


	//   ....[96]....
        /*070c*/ 	.word	0x00004e30
        /*0710*/ 	.word	0x000000ff
        /*0714*/ 	.word	0x00000150
        /*0718*/ 	.short	0x010a
        /*071a*/ 	.byte	0x1f
	.zero		1


	//   ....[97]....
        /*071c*/ 	.word	0x00004ed0
        /*0720*/ 	.word	0x000000ff
        /*0724*/ 	.word	0x00000000
        /*0728*/ 	.short	0x0101
        /*072a*/ 	.byte	0x31
	.zero		1


	//   ....[98]....
        /*072c*/ 	.word	0x00005420
        /*0730*/ 	.word	0x000000ff
        /*0734*/ 	.word	0x00000148
        /*0738*/ 	.short	0x010a
        /*073a*/ 	.byte	0x1f
	.zero		1


	//   ....[99]....
        /*073c*/ 	.word	0x000055c0
        /*0740*/ 	.word	0x000000ff
        /*0744*/ 	.word	0x00000120
        /*0748*/ 	.short	0x010a
        /*074a*/ 	.byte	0x1f
	.zero		1


	//   ....[100]....
        /*074c*/ 	.word	0x000057e0
        /*0750*/ 	.word	0x000000ff
        /*0754*/ 	.word	0x00000100
        /*0758*/ 	.short	0x010b
        /*075a*/ 	.byte	0x1f
	.zero		1


	//   ....[101]....
        /*075c*/ 	.word	0x000057f0
        /*0760*/ 	.word	0x000000ff
        /*0764*/ 	.word	0x00000000
        /*0768*/ 	.short	0x0101
        /*076a*/ 	.byte	0x37
	.zero		1


	//   ....[102]....
        /*076c*/ 	.word	0x00005800
        /*0770*/ 	.word	0x000000ff
        /*0774*/ 	.word	0x00000128
        /*0778*/ 	.short	0x010a
        /*077a*/ 	.byte	0x1f
	.zero		1


	//   ....[103]....
        /*077c*/ 	.word	0x00005960
        /*0780*/ 	.word	0x000000ff
        /*0784*/ 	.word	0x00000108
        /*0788*/ 	.short	0x010b
        /*078a*/ 	.byte	0x1f
	.zero		1


	//   ....[104]....
        /*078c*/ 	.word	0x00005970
        /*0790*/ 	.word	0x000000ff
        /*0794*/ 	.word	0x00000000
        /*0798*/ 	.short	0x0101
        /*079a*/ 	.byte	0x36
	.zero		1


	//   ....[105]....
        /*079c*/ 	.word	0x00005980
        /*07a0*/ 	.word	0x000000ff
        /*07a4*/ 	.word	0x00000130
        /*07a8*/ 	.short	0x010a
        /*07aa*/ 	.byte	0x1f
	.zero		1


	//   ....[106]....
        /*07ac*/ 	.word	0x00005b00
        /*07b0*/ 	.word	0x000000ff
        /*07b4*/ 	.word	0x00000110
        /*07b8*/ 	.short	0x010b
        /*07ba*/ 	.byte	0x1f
	.zero		1


	//   ....[107]....
        /*07bc*/ 	.word	0x00005b10
        /*07c0*/ 	.word	0x000000ff
        /*07c4*/ 	.word	0x00000000
        /*07c8*/ 	.short	0x0101
        /*07ca*/ 	.byte	0x35
	.zero		1


	//   ....[108]....
        /*07cc*/ 	.word	0x00005b20
        /*07d0*/ 	.word	0x000000ff
        /*07d4*/ 	.word	0x00000138
        /*07d8*/ 	.short	0x010a
        /*07da*/ 	.byte	0x1f
	.zero		1


	//   ....[109]....
        /*07dc*/ 	.word	0x00005cf0
        /*07e0*/ 	.word	0x000000ff
        /*07e4*/ 	.word	0x00000118
        /*07e8*/ 	.short	0x010b
        /*07ea*/ 	.byte	0x1f
	.zero		1


	//   ....[110]....
        /*07ec*/ 	.word	0x00005d00
        /*07f0*/ 	.word	0x000000ff
        /*07f4*/ 	.word	0x00000000
        /*07f8*/ 	.short	0x0101
        /*07fa*/ 	.byte	0x32
	.zero		1


	//   ....[111]....
        /*07fc*/ 	.word	0x00005d30
        /*0800*/ 	.word	0x000000ff
        /*0804*/ 	.word	0x00000120
        /*0808*/ 	.short	0x010a
        /*080a*/ 	.byte	0x1f
	.zero		1


	//   ....[112]....
        /*080c*/ 	.word	0x00005d50
        /*0810*/ 	.word	0x000000ff
        /*0814*/ 	.word	0x00000128
        /*0818*/ 	.short	0x010a
        /*081a*/ 	.byte	0x1f
	.zero		1


	//   ....[113]....
        /*081c*/ 	.word	0x00005d70
        /*0820*/ 	.word	0x000000ff
        /*0824*/ 	.word	0x00000130
        /*0828*/ 	.short	0x010a
        /*082a*/ 	.byte	0x1f
	.zero		1


	//   ....[114]....
        /*082c*/ 	.word	0x00005db0
        /*0830*/ 	.word	0x00000000
        /*0834*/ 	.word	0x00000138
        /*0838*/ 	.short	0x010a
        /*083a*/ 	.byte	0xff
	.zero		1


	//   ....[115]....
        /*083c*/ 	.word	0x00006130
        /*0840*/ 	.word	0x000000ff
        /*0844*/ 	.word	0x00000150
        /*0848*/ 	.short	0x010a
        /*084a*/ 	.byte	0x31
	.zero		1


	//   ....[116]....
        /*084c*/ 	.word	0x00006200
        /*0850*/ 	.word	0x000000ff
        /*0854*/ 	.word	0x00000000
        /*0858*/ 	.short	0x0101
        /*085a*/ 	.byte	0x04
	.zero		1


	//   ....[117]....
        /*085c*/ 	.word	0x00006e70
        /*0860*/ 	.word	0x000000ff
        /*0864*/ 	.word	0x00000100
        /*0868*/ 	.short	0x010a
        /*086a*/ 	.byte	0x31
	.zero		1


	//   ....[118]....
        /*086c*/ 	.word	0x00006f00
        /*0870*/ 	.word	0x00000069
        /*0874*/ 	.word	0x00000160
        /*0878*/ 	.short	0x010a
        /*087a*/ 	.byte	0xff
	.zero		1


	//   ....[119]....
        /*087c*/ 	.word	0x000070c0
        /*0880*/ 	.word	0x000000ff
        /*0884*/ 	.word	0x00000100
        /*0888*/ 	.short	0x010a
        /*088a*/ 	.byte	0x31
	.zero		1


	//   ....[120]....
        /*088c*/ 	.word	0x000071b0
        /*0890*/ 	.word	0x00000069
        /*0894*/ 	.word	0x00000160
        /*0898*/ 	.short	0x010a
        /*089a*/ 	.byte	0xff
	.zero		1


	//   ....[121]....
        /*089c*/ 	.word	0x00007ca0
        /*08a0*/ 	.word	0x00000000
        /*08a4*/ 	.word	0x00000000
        /*08a8*/ 	.short	0x0101
        /*08aa*/ 	.byte	0xff
	.zero		1


	//   ....[122]....
        /*08ac*/ 	.word	0x00007cb0
        /*08b0*/ 	.word	0x00000003
        /*08b4*/ 	.word	0x00000100
        /*08b8*/ 	.short	0x010a
        /*08ba*/ 	.byte	0xff
	.zero		1


	//   ....[123]....
        /*08bc*/ 	.word	0x00007d90
        /*08c0*/ 	.word	0x00000003
        /*08c4*/ 	.word	0x00000100
        /*08c8*/ 	.short	0x010a
        /*08ca*/ 	.byte	0xff
	.zero		1


	//   ....[124]....
        /*08cc*/ 	.word	0x00008910
        /*08d0*/ 	.word	0x00000070
        /*08d4*/ 	.word	0x00000000
        /*08d8*/ 	.short	0x0101
        /*08da*/ 	.byte	0xff
	.zero		1


	//   ....[125]....
        /*08dc*/ 	.word	0x00008930
        /*08e0*/ 	.word	0x00000046
        /*08e4*/ 	.word	0x00000100
        /*08e8*/ 	.short	0x010a
        /*08ea*/ 	.byte	0xff
	.zero		1


	//   ....[126]....
        /*08ec*/ 	.word	0x00008a00
        /*08f0*/ 	.word	0x00000046
        /*08f4*/ 	.word	0x00000100
        /*08f8*/ 	.short	0x010a
        /*08fa*/ 	.byte	0xff
	.zero		1


	//   ....[127]....
        /*08fc*/ 	.word	0x00009570
        /*0900*/ 	.word	0x00000046
        /*0904*/ 	.word	0x00000000
        /*0908*/ 	.short	0x0101
        /*090a*/ 	.byte	0xff
	.zero		1


	//   ....[128]....
        /*090c*/ 	.word	0x00009590
        /*0910*/ 	.word	0x00000045
        /*0914*/ 	.word	0x00000100
        /*0918*/ 	.short	0x010a
        /*091a*/ 	.byte	0xff
	.zero		1


	//   ....[129]....
        /*091c*/ 	.word	0x00009660
        /*0920*/ 	.word	0x00000045
        /*0924*/ 	.word	0x00000100
        /*0928*/ 	.short	0x010a
        /*092a*/ 	.byte	0xff
	.zero		1


	//   ....[130]....
        /*092c*/ 	.word	0x00009a50
        /*0930*/ 	.word	0x00000069
        /*0934*/ 	.word	0x00000000
        /*0938*/ 	.short	0x0101
        /*093a*/ 	.byte	0xff
	.zero		1


	//   ....[131]....
        /*093c*/ 	.word	0x0000a220
        /*0940*/ 	.word	0x00000002
        /*0944*/ 	.word	0x00000000
        /*0948*/ 	.short	0x0101
        /*094a*/ 	.byte	0xff
	.zero		1


	//   ....[132]....
        /*094c*/ 	.word	0x0000a4a0
        /*0950*/ 	.word	0x000000ff
        /*0954*/ 	.word	0x00000000
        /*0958*/ 	.short	0x0101
        /*095a*/ 	.byte	0x04
	.zero		1


	//   ....[133]....
        /*095c*/ 	.word	0x0000a4d0
        /*0960*/ 	.word	0x00000000
        /*0964*/ 	.word	0x00000080
        /*0968*/ 	.short	0x010a
        /*096a*/ 	.byte	0xff
	.zero		1


	//   ....[134]....
        /*096c*/ 	.word	0x0000a530
        /*0970*/ 	.word	0x00000000
        /*0974*/ 	.word	0x00000080
        /*0978*/ 	.short	0x010a
        /*097a*/ 	.byte	0xff
	.zero		1


	//   ....[135]....
        /*097c*/ 	.word	0x0000a590
        /*0980*/ 	.word	0x00000000
        /*0984*/ 	.word	0x00000150
        /*0988*/ 	.short	0x010a
        /*098a*/ 	.byte	0xff
	.zero		1


	//   ....[136]....
        /*098c*/ 	.word	0x0000a5f0
        /*0990*/ 	.word	0x00000000
        /*0994*/ 	.word	0x00000000
        /*0998*/ 	.short	0x010a
        /*099a*/ 	.byte	0xff
	.zero		1


	//   ....[137]....
        /*099c*/ 	.word	0x0000a650
        /*09a0*/ 	.word	0x00000000
        /*09a4*/ 	.word	0x00000000
        /*09a8*/ 	.short	0x010a
        /*09aa*/ 	.byte	0xff
	.zero		1


	//   ....[138]....
        /*09ac*/ 	.word	0x0000a6b0
        /*09b0*/ 	.word	0x00000000
        /*09b4*/ 	.word	0x00000000
        /*09b8*/ 	.short	0x010a
        /*09ba*/ 	.byte	0xff
	.zero		1


	//   ....[139]....
        /*09bc*/ 	.word	0x0000a710
        /*09c0*/ 	.word	0x00000000
        /*09c4*/ 	.word	0x00000000
        /*09c8*/ 	.short	0x010a
        /*09ca*/ 	.byte	0xff
	.zero		1


	//   ....[140]....
        /*09cc*/ 	.word	0x0000a770
        /*09d0*/ 	.word	0x00000000
        /*09d4*/ 	.word	0x00000000
        /*09d8*/ 	.short	0x010a
        /*09da*/ 	.byte	0xff
	.zero		1


	//   ....[141]....
        /*09dc*/ 	.word	0x0000a7d0
        /*09e0*/ 	.word	0x00000000
        /*09e4*/ 	.word	0x00000000
        /*09e8*/ 	.short	0x010a
        /*09ea*/ 	.byte	0xff
	.zero		1


	//   ....[142]....
        /*09ec*/ 	.word	0x0000a830
        /*09f0*/ 	.word	0x00000000
        /*09f4*/ 	.word	0x00000000
        /*09f8*/ 	.short	0x010a
        /*09fa*/ 	.byte	0xff
	.zero		1


	//   ....[143]....
        /*09fc*/ 	.word	0x0000a890
        /*0a00*/ 	.word	0x00000000
        /*0a04*/ 	.word	0x00000000
        /*0a08*/ 	.short	0x010a
        /*0a0a*/ 	.byte	0xff
	.zero		1


	//   ....[144]....
        /*0a0c*/ 	.word	0x0000a8f0
        /*0a10*/ 	.word	0x00000000
        /*0a14*/ 	.word	0x00000000
        /*0a18*/ 	.short	0x010a
        /*0a1a*/ 	.byte	0xff
	.zero		1


	//   ....[145]....
        /*0a1c*/ 	.word	0x0000a950
        /*0a20*/ 	.word	0x00000000
        /*0a24*/ 	.word	0x00000000
        /*0a28*/ 	.short	0x010a
        /*0a2a*/ 	.byte	0xff
	.zero		1


	//   ....[146]....
        /*0a2c*/ 	.word	0x0000a9b0
        /*0a30*/ 	.word	0x00000000
        /*0a34*/ 	.word	0x00000000
        /*0a38*/ 	.short	0x010a
        /*0a3a*/ 	.byte	0xff
	.zero		1


	//   ....[147]....
        /*0a3c*/ 	.word	0x0000aa10
        /*0a40*/ 	.word	0x00000000
        /*0a44*/ 	.word	0x00000000
        /*0a48*/ 	.short	0x010a
        /*0a4a*/ 	.byte	0xff
	.zero		1


	//   ....[148]....
        /*0a4c*/ 	.word	0x0000aa70
        /*0a50*/ 	.word	0x00000000
        /*0a54*/ 	.word	0x00000000
        /*0a58*/ 	.short	0x010a
        /*0a5a*/ 	.byte	0xff
	.zero		1


	//   ....[149]....
        /*0a5c*/ 	.word	0x0000aad0
        /*0a60*/ 	.word	0x00000000
        /*0a64*/ 	.word	0x00000000
        /*0a68*/ 	.short	0x010a
        /*0a6a*/ 	.byte	0xff
	.zero		1


	//   ....[150]....
        /*0a6c*/ 	.word	0x0000ab30
        /*0a70*/ 	.word	0x00000000
        /*0a74*/ 	.word	0x00000000
        /*0a78*/ 	.short	0x010a
        /*0a7a*/ 	.byte	0xff
	.zero		1


	//   ....[151]....
        /*0a7c*/ 	.word	0x0000ab90
        /*0a80*/ 	.word	0x00000004
        /*0a84*/ 	.word	0x00000158
        /*0a88*/ 	.short	0x010a
        /*0a8a*/ 	.byte	0xff
	.zero		1


	//   ....[152]....
        /*0a8c*/ 	.word	0x0000abf0
        /*0a90*/ 	.word	0x00000004
        /*0a94*/ 	.word	0x00000150
        /*0a98*/ 	.short	0x010a
        /*0a9a*/ 	.byte	0xff
	.zero		1


	//   ....[153]....
        /*0a9c*/ 	.word	0x0000ac50
        /*0aa0*/ 	.word	0x00000005
        /*0aa4*/ 	.word	0x00000008
        /*0aa8*/ 	.short	0x010a
        /*0aaa*/ 	.byte	0xff
	.zero		1


	//   ....[154]....
        /*0aac*/ 	.word	0x0000ad30
        /*0ab0*/ 	.word	0x00000003
        /*0ab4*/ 	.word	0x00000008
        /*0ab8*/ 	.short	0x010a
        /*0aba*/ 	.byte	0xff
	.zero		1


	//   ....[155]....
        /*0abc*/ 	.word	0x0000ad90
        /*0ac0*/ 	.word	0x00000004
        /*0ac4*/ 	.word	0x00000150
        /*0ac8*/ 	.short	0x010a
        /*0aca*/ 	.byte	0xff
	.zero		1


	//   ....[156]....
        /*0acc*/ 	.word	0x0000adf0
        /*0ad0*/ 	.word	0x00000004
        /*0ad4*/ 	.word	0x00000170
        /*0ad8*/ 	.short	0x010a
        /*0ada*/ 	.byte	0xff
	.zero		1


	//   ....[157]....
        /*0adc*/ 	.word	0x0000ae50
        /*0ae0*/ 	.word	0x00000004
        /*0ae4*/ 	.word	0x00000000
        /*0ae8*/ 	.short	0x010a
        /*0aea*/ 	.byte	0xff
	.zero		1


	//   ....[158]....
        /*0aec*/ 	.word	0x0000aeb0
        /*0af0*/ 	.word	0x00000000
        /*0af4*/ 	.word	0x00000000
        /*0af8*/ 	.short	0x010a
        /*0afa*/ 	.byte	0xff
	.zero		1


	//   ....[159]....
        /*0afc*/ 	.word	0x0000af10
        /*0b00*/ 	.word	0x00000000
        /*0b04*/ 	.word	0x00000180
        /*0b08*/ 	.short	0x010a
        /*0b0a*/ 	.byte	0xff
	.zero		1


	//   ....[160]....
        /*0b0c*/ 	.word	0x0000af70
        /*0b10*/ 	.word	0x00000002
        /*0b14*/ 	.word	0x00000150
        /*0b18*/ 	.short	0x010a
        /*0b1a*/ 	.byte	0xff
	.zero		1


	//   ....[161]....
        /*0b1c*/ 	.word	0x0000afd0
        /*0b20*/ 	.word	0x00000002
        /*0b24*/ 	.word	0x00000148
        /*0b28*/ 	.short	0x010a
        /*0b2a*/ 	.byte	0xff
	.zero		1


	//   ....[162]....
        /*0b2c*/ 	.word	0x0000b030
        /*0b30*/ 	.word	0x00000003
        /*0b34*/ 	.word	0x00000120
        /*0b38*/ 	.short	0x010a
        /*0b3a*/ 	.byte	0xff
	.zero		1


	//   ....[163]....
        /*0b3c*/ 	.word	0x0000b090
        /*0b40*/ 	.word	0x00000003
        /*0b44*/ 	.word	0x00000128
        /*0b48*/ 	.short	0x010a
        /*0b4a*/ 	.byte	0xff
	.zero		1


	//   ....[164]....
        /*0b4c*/ 	.word	0x0000b0f0
        /*0b50*/ 	.word	0x00000003
        /*0b54*/ 	.word	0x00000130
        /*0b58*/ 	.short	0x010a
        /*0b5a*/ 	.byte	0xff
	.zero		1


	//   ....[165]....
        /*0b5c*/ 	.word	0x0000b150
        /*0b60*/ 	.word	0x00000003
        /*0b64*/ 	.word	0x00000138
        /*0b68*/ 	.short	0x010a
        /*0b6a*/ 	.byte	0xff
	.zero		1


	//   ....[166]....
        /*0b6c*/ 	.word	0x0000b1b0
        /*0b70*/ 	.word	0x00000000
        /*0b74*/ 	.word	0x00000120
        /*0b78*/ 	.short	0x010a
        /*0b7a*/ 	.byte	0xff
	.zero		1


	//   ....[167]....
        /*0b7c*/ 	.word	0x0000b210
        /*0b80*/ 	.word	0x00000000
        /*0b84*/ 	.word	0x00000128
        /*0b88*/ 	.short	0x010a
        /*0b8a*/ 	.byte	0xff
	.zero		1


	//   ....[168]....
        /*0b8c*/ 	.word	0x0000b270
        /*0b90*/ 	.word	0x00000000
        /*0b94*/ 	.word	0x00000130
        /*0b98*/ 	.short	0x010a
        /*0b9a*/ 	.byte	0xff
	.zero		1


	//   ....[169]....
        /*0b9c*/ 	.word	0x0000b2d0
        /*0ba0*/ 	.word	0x00000000
        /*0ba4*/ 	.word	0x00000150
        /*0ba8*/ 	.short	0x010a
        /*0baa*/ 	.byte	0xff
	.zero		1


	//   ....[170]....
        /*0bac*/ 	.word	0x0000b330
        /*0bb0*/ 	.word	0x00000002
        /*0bb4*/ 	.word	0x00000100
        /*0bb8*/ 	.short	0x010a
        /*0bba*/ 	.byte	0xff
	.zero		1


	//   ....[171]....
        /*0bbc*/ 	.word	0x0000b380
        /*0bc0*/ 	.word	0x00000069
        /*0bc4*/ 	.word	0x00000160
        /*0bc8*/ 	.short	0x010a
        /*0bca*/ 	.byte	0xff
	.zero		1


	//   ....[172]....
        /*0bcc*/ 	.word	0x0000b3d0
        /*0bd0*/ 	.word	0x00000003
        /*0bd4*/ 	.word	0x00000100
        /*0bd8*/ 	.short	0x010a
        /*0bda*/ 	.byte	0xff
	.zero		1


	//   ....[173]....
        /*0bdc*/ 	.word	0x0000b420
        /*0be0*/ 	.word	0x00000046
        /*0be4*/ 	.word	0x00000100
        /*0be8*/ 	.short	0x010a
        /*0bea*/ 	.byte	0xff
	.zero		1


	//   ....[174]....
        /*0bec*/ 	.word	0x0000b470
        /*0bf0*/ 	.word	0x00000045
        /*0bf4*/ 	.word	0x00000100
        /*0bf8*/ 	.short	0x010a
        /*0bfa*/ 	.byte	0xff
	.zero		1


	//----- nvinfo : EIATTR_NUM_MBARRIERS
	.align		4
.L_47:
        /*0bfc*/ 	.byte	0x03, 0x38
        /*0bfe*/ 	.short	0x0031


	//----- nvinfo : EIATTR_EXIT_INSTR_OFFSETS
	.align		4
        /*0c00*/ 	.byte	0x04, 0x1c
        /*0c02*/ 	.short	(.L_49 - .L_48)


	//   ....[0]....
.L_48:
        /*0c04*/ 	.word	0x00003650


	//   ....[1]....
        /*0c08*/ 	.word	0x00003900


	//   ....[2]....
        /*0c0c*/ 	.word	0x00003960


	//   ....[3]....
        /*0c10*/ 	.word	0x00004b10


	//   ....[4]....
        /*0c14*/ 	.word	0x00005de0


	//   ....[5]....
        /*0c18*/ 	.word	0x00005e20


	//   ....[6]....
        /*0c1c*/ 	.word	0x0000a380


	//   ....[7]....
        /*0c20*/ 	.word	0x0000a400


	//   ....[8]....
        /*0c24*/ 	.word	0x0000a430


	//   ....[9]....
        /*0c28*/ 	.word	0x0000a4b0


	//----- nvinfo : EIATTR_MAX_THREADS
	.align		4
.L_49:
        /*0c2c*/ 	.byte	0x04, 0x05
        /*0c2e*/ 	.short	(.L_51 - .L_50)
.L_50:
        /*0c30*/ 	.word	0x00000100
        /*0c34*/ 	.word	0x00000001
        /*0c38*/ 	.word	0x00000001


	//----- nvinfo : EIATTR_CRS_STACK_SIZE
	.align		4
.L_51:
        /*0c3c*/ 	.byte	0x04, 0x1e
        /*0c3e*/ 	.short	(.L_53 - .L_52)
.L_52:
        /*0c40*/ 	.word	0x00000000


	//----- nvinfo : EIATTR_CBANK_PARAM_SIZE
	.align		4
.L_53:
        /*0c44*/ 	.byte	0x03, 0x19
        /*0c46*/ 	.short	0x0800


	//----- nvinfo : EIATTR_PARAM_CBANK
	.align		4
        /*0c48*/ 	.byte	0x04, 0x0a
        /*0c4a*/ 	.short	(.L_55 - .L_54)
	.align		4
.L_54:
        /*0c4c*/ 	.word	index@(.nv.constant0._ZN7cutlass13device_kernelINS_4conv6kernel13ConvUniversalINS1_16ConvProblemShapeILNS1_8OperatorE0ELi2EEENS1_10collective14CollectiveConvINS1_47MainloopSm100TmaUmmaWarpSpecializedImplicitGemmILS5_0ELi16ELi2ELi1ELi2EN4cute5tupleIJNSA_1CILi2EEENSC_ILi1EEESE_EEEEENSB_IJNSC_ILi256EEENSC_ILi128EEENSB_IJNSC_ILi32EEEEEEEEENS_10bfloat16_tESM_NSA_8TiledMMAINSA_8MMA_AtomIJNSA_26SM100_MMA_F16BF16_2x1SM_SSISM_SM_fLi256ELi128ELNSA_4UMMA5MajorE0ELSR_0ELNSQ_7ScaleInE0ELSS_0EEEEEENSA_6LayoutINSB_IJSE_SE_SE_EEENSB_IJNSC_ILi0EEESX_SX_EEEEENSB_IJNSA_10UnderscoreES10_S10_EEEEENS7_6detail27Sm100ImplicitGemmTileTraitsINSA_25SM100_TMA_2SM_LOAD_IM2COLENSA_14ComposedLayoutINSA_7SwizzleILi2ELi4ELi3EEENSA_18smem_ptr_flag_bitsILi16EEENSV_INSB_IJNSC_ILi8EEESJ_EEENSB_IJSJ_SE_EEEEEEEvEENS14_INSA_18SM100_TMA_2SM_LOADES1F_vEEEENS_8epilogue10collective18CollectiveEpilogueINS1K_23Sm100TmaWarpSpecializedILi4ELi2ELi32ELb1ELb0EEEJNSB_IJSI_SI_SK_EEENSB_IJNSV_ISI_SE_EENSV_ISJ_SE_EEEEESM_NSB_IJNSB_IJlllEEESE_SX_EEESM_S1U_NS1K_6fusion15FusionCallbacksIS1O_NS1V_17LinearCombinationISM_fSM_fLNS_15FloatRoundStyleE2EEES1P_S1S_JEEENSA_5SM1004TMEM4LOAD26SM100_TMEM_LOAD_32dp32b32xENSA_20SM90_TMA_LOAD_IM2COLES1F_NSA_39AutoVectorizingCopyWithAssumedAlignmentILi128EEENSA_21SM90_TMA_STORE_IM2COLES1F_S27_S27_EEEvvEEEEvNT_6ParamsE)
        /*0c50*/ 	.short	0x0380
        /*0c52*/ 	.short	0x0800


	//----- nvinfo : EIATTR_SW_WAR
	.align		4
.L_55:
        /*0c54*/ 	.byte	0x04, 0x36
        /*0c56*/ 	.short	(.L_57 - .L_56)
.L_56:
        /*0c58*/ 	.word	0x00000008
.L_57:


//--------------------- .nv.callgraph             --------------------------
	.section	.nv.callgraph,"",@"SHT_CUDA_CALLGRAPH"
	.align	4
	.sectionentsize	8
	.align		4
        /*0000*/ 	.word	0x00000000
	.align		4
        /*0004*/ 	.word	0xffffffff
	.align		4
        /*0008*/ 	.word	index@(_ZN7cutlass13device_kernelINS_4conv6kernel13ConvUniversalINS1_16ConvProblemShapeILNS1_8OperatorE0ELi2EEENS1_10collective14CollectiveConvINS1_47MainloopSm100TmaUmmaWarpSpecializedImplicitGemmILS5_0ELi16ELi2ELi1ELi2EN4cute5tupleIJNSA_1CILi2EEENSC_ILi1EEESE_EEEEENSB_IJNSC_ILi256EEENSC_ILi128EEENSB_IJNSC_ILi32EEEEEEEEENS_10bfloat16_tESM_NSA_8TiledMMAINSA_8MMA_AtomIJNSA_26SM100_MMA_F16BF16_2x1SM_SSISM_SM_fLi256ELi128ELNSA_4UMMA5MajorE0ELSR_0ELNSQ_7ScaleInE0ELSS_0EEEEEENSA_6LayoutINSB_IJSE_SE_SE_EEENSB_IJNSC_ILi0EEESX_SX_EEEEENSB_IJNSA_10UnderscoreES10_S10_EEEEENS7_6detail27Sm100ImplicitGemmTileTraitsINSA_25SM100_TMA_2SM_LOAD_IM2COLENSA_14ComposedLayoutINSA_7SwizzleILi2ELi4ELi3EEENSA_18smem_ptr_flag_bitsILi16EEENSV_INSB_IJNSC_ILi8EEESJ_EEENSB_IJSJ_SE_EEEEEEEvEENS14_INSA_18SM100_TMA_2SM_LOADES1F_vEEEENS_8epilogue10collective18CollectiveEpilogueINS1K_23Sm100TmaWarpSpecializedILi4ELi2ELi32ELb1ELb0EEEJNSB_IJSI_SI_SK_EEENSB_IJNSV_ISI_SE_EENSV_ISJ_SE_EEEEESM_NSB_IJNSB_IJlllEEESE_SX_EEESM_S1U_NS1K_6fusion15FusionCallbacksIS1O_NS1V_17LinearCombinationISM_fSM_fLNS_15FloatRoundStyleE2EEES1P_S1S_JEEENSA_5SM1004TMEM4LOAD26SM100_TMEM_LOAD_32dp32b32xENSA_20SM90_TMA_LOAD_IM2COLES1F_NSA_39AutoVectorizingCopyWithAssumedAlignmentILi128EEENSA_21SM90_TMA_STORE_IM2COLES1F_S27_S27_EEEvvEEEEvNT_6ParamsE)
	.align		4
        /*000c*/ 	.word	index@(__assertfail)
	.align		4
        /*0010*/ 	.word	0x00000000
	.align		4
        /*0014*/ 	.word	0xfffffffe
	.align		4
        /*0018*/ 	.word	0x00000000
	.align		4
        /*001c*/ 	.word	0xfffffffd
	.align		4
        /*0020*/ 	.word	0x00000000
	.align		4
        /*0024*/ 	.word	0xfffffffc


//--------------------- .nv.constant4             --------------------------
	.section	.nv.constant4,"a",@progbits
	.align	8
	.align		8
.nv.constant4:
        /*0000*/ 	.dword	__assertfail
	.align		8
        /*0008*/ 	.dword	__unnamed_1
	.align		8
        /*0010*/ 	.dword	__unnamed_2
	.align		8
        /*0018*/ 	.dword	_ZN39_INTERNAL_1c0a9502_4_k_cu_17154439_33984cuda3std3__45__cpo5beginE
	.align		8
        /*0020*/ 	.dword	_ZN39_INTERNAL_1c0a9502_4_k_cu_17154439_33984cuda3std3__45__cpo3endE
	.align		8
        /*0028*/ 	.dword	_ZN39_INTERNAL_1c0a9502_4_k_cu_17154439_33984cuda3std3__45__cpo6cbeginE
	.align		8
        /*0030*/ 	.dword	_ZN39_INTERNAL_1c0a9502_4_k_cu_17154439_33984cuda3std3__45__cpo4cendE
	.align		8
        /*0038*/ 	.dword	_ZN39_INTERNAL_1c0a9502_4_k_cu_17154439_33984cuda3std3__441_GLOBAL__N__1c0a9502_4_k_cu_17154439_33986ignoreE
	.align		8
        /*0040*/ 	.dword	_ZN39_INTERNAL_1c0a9502_4_k_cu_17154439_33984cuda3std3__419piecewise_constructE
	.align		8
        /*0048*/ 	.dword	_ZN39_INTERNAL_1c0a9502_4_k_cu_17154439_33984cuda3std3__48in_placeE
	.align		8
        /*0050*/ 	.dword	_ZN39_INTERNAL_1c0a9502_4_k_cu_17154439_33984cuda3std6ranges3__45__cpo4swapE
	.align		8
        /*0058*/ 	.dword	_ZN39_INTERNAL_1c0a9502_4_k_cu_17154439_33984cuda3std6ranges3__45__cpo9iter_moveE
	.align		8
        /*0060*/ 	.dword	_ZN39_INTERNAL_1c0a9502_4_k_cu_17154439_33984cute7productE
	.align		8
        /*0068*/ 	.dword	_ZN39_INTERNAL_1c0a9502_4_k_cu_17154439_33984cute1_E
	.align		8
        /*0070*/ 	.dword	$str$27
	.align		8
        /*0078*/ 	.dword	$str$28
	.align		8
        /*0080*/ 	.dword	$str$29
	.align		8
        /*0088*/ 	.dword	$str$30


//--------------------- .text._ZN7cutlass13device_kernelINS_4conv6kernel13ConvUniversalINS1_16ConvProblemShapeILNS1_8OperatorE0ELi2EEENS1_10collective14CollectiveConvINS1_47MainloopSm100TmaUmmaWarpSpecializedImplicitGemmILS5_0ELi16ELi2ELi1ELi2EN4cute5tupleIJNSA_1CILi2EEENSC_ILi1EEESE_EEEEENSB_IJNSC_ILi256EEENSC_ILi128EEENSB_IJNSC_ILi32EEEEEEEEENS_10bfloat16_tESM_NSA_8TiledMMAINSA_8MMA_AtomIJNSA_26SM100_MMA_F16BF16_2x1SM_SSISM_SM_fLi256ELi128ELNSA_4UMMA5MajorE0ELSR_0ELNSQ_7ScaleInE0ELSS_0EEEEEENSA_6LayoutINSB_IJSE_SE_SE_EEENSB_IJNSC_ILi0EEESX_SX_EEEEENSB_IJNSA_10UnderscoreES10_S10_EEEEENS7_6detail27Sm100ImplicitGemmTileTraitsINSA_25SM100_TMA_2SM_LOAD_IM2COLENSA_14ComposedLayoutINSA_7SwizzleILi2ELi4ELi3EEENSA_18smem_ptr_flag_bitsILi16EEENSV_INSB_IJNSC_ILi8EEESJ_EEENSB_IJSJ_SE_EEEEEEEvEENS14_INSA_18SM100_TMA_2SM_LOADES1F_vEEEENS_8epilogue10collective18CollectiveEpilogueINS1K_23Sm100TmaWarpSpecializedILi4ELi2ELi32ELb1ELb0EEEJNSB_IJSI_SI_SK_EEENSB_IJNSV_ISI_SE_EENSV_ISJ_SE_EEEEESM_NSB_IJNSB_IJlllEEESE_SX_EEESM_S1U_NS1K_6fusion15FusionCallbacksIS1O_NS1V_17LinearCombinationISM_fSM_fLNS_15FloatRoundStyleE2EEES1P_S1S_JEEENSA_5SM1004TMEM4LOAD26SM100_TMEM_LOAD_32dp32b32xENSA_20SM90_TMA_LOAD_IM2COLES1F_NSA_39AutoVectorizingCopyWithAssumedAlignmentILi128EEENSA_21SM90_TMA_STORE_IM2COLES1F_S27_S27_EEEvvEEEEvNT_6ParamsE --------------------------
	.section	.text._ZN7cutlass13device_kernelINS_4conv6kernel13ConvUniversalINS1_16ConvProblemShapeILNS1_8OperatorE0ELi2EEENS1_10collective14CollectiveConvINS1_47MainloopSm100TmaUmmaWarpSpecializedImplicitGemmILS5_0ELi16ELi2ELi1ELi2EN4cute5tupleIJNSA_1CILi2EEENSC_ILi1EEESE_EEEEENSB_IJNSC_ILi256EEENSC_ILi128EEENSB_IJNSC_ILi32EEEEEEEEENS_10bfloat16_tESM_NSA_8TiledMMAINSA_8MMA_AtomIJNSA_26SM100_MMA_F16BF16_2x1SM_SSISM_SM_fLi256ELi128ELNSA_4UMMA5MajorE0ELSR_0ELNSQ_7ScaleInE0ELSS_0EEEEEENSA_6LayoutINSB_IJSE_SE_SE_EEENSB_IJNSC_ILi0EEESX_SX_EEEEENSB_IJNSA_10UnderscoreES10_S10_EEEEENS7_6detail27Sm100ImplicitGemmTileTraitsINSA_25SM100_TMA_2SM_LOAD_IM2COLENSA_14ComposedLayoutINSA_7SwizzleILi2ELi4ELi3EEENSA_18smem_ptr_flag_bitsILi16EEENSV_INSB_IJNSC_ILi8EEESJ_EEENSB_IJSJ_SE_EEEEEEEvEENS14_INSA_18SM100_TMA_2SM_LOADES1F_vEEEENS_8epilogue10collective18CollectiveEpilogueINS1K_23Sm100TmaWarpSpecializedILi4ELi2ELi32ELb1ELb0EEEJNSB_IJSI_SI_SK_EEENSB_IJNSV_ISI_SE_EENSV_ISJ_SE_EEEEESM_NSB_IJNSB_IJlllEEESE_SX_EEESM_S1U_NS1K_6fusion15FusionCallbacksIS1O_NS1V_17LinearCombinationISM_fSM_fLNS_15FloatRoundStyleE2EEES1P_S1S_JEEENSA_5SM1004TMEM4LOAD26SM100_TMEM_LOAD_32dp32b32xENSA_20SM90_TMA_LOAD_IM2COLES1F_NSA_39AutoVectorizingCopyWithAssumedAlignmentILi128EEENSA_21SM90_TMA_STORE_IM2COLES1F_S27_S27_EEEvvEEEEvNT_6ParamsE,"ax",@progbits
	.align	128
.text._ZN7cutlass13device_kernelINS_4conv6kernel13ConvUniversalINS1_16ConvProblemShapeILNS1_8OperatorE0ELi2EEENS1_10collective14CollectiveConvINS1_47MainloopSm100TmaUmmaWarpSpecializedImplicitGemmILS5_0ELi16ELi2ELi1ELi2EN4cute5tupleIJNSA_1CILi2EEENSC_ILi1EEESE_EEEEENSB_IJNSC_ILi256EEENSC_ILi128EEENSB_IJNSC_ILi32EEEEEEEEENS_10bfloat16_tESM_NSA_8TiledMMAINSA_8MMA_AtomIJNSA_26SM100_MMA_F16BF16_2x1SM_SSISM_SM_fLi256ELi128ELNSA_4UMMA5MajorE0ELSR_0ELNSQ_7ScaleInE0ELSS_0EEEEEENSA_6LayoutINSB_IJSE_SE_SE_EEENSB_IJNSC_ILi0EEESX_SX_EEEEENSB_IJNSA_10UnderscoreES10_S10_EEEEENS7_6detail27Sm100ImplicitGemmTileTraitsINSA_25SM100_TMA_2SM_LOAD_IM2COLENSA_14ComposedLayoutINSA_7SwizzleILi2ELi4ELi3EEENSA_18smem_ptr_flag_bitsILi16EEENSV_INSB_IJNSC_ILi8EEESJ_EEENSB_IJSJ_SE_EEEEEEEvEENS14_INSA_18SM100_TMA_2SM_LOADES1F_vEEEENS_8epilogue10collective18CollectiveEpilogueINS1K_23Sm100TmaWarpSpecializedILi4ELi2ELi32ELb1ELb0EEEJNSB_IJSI_SI_SK_EEENSB_IJNSV_ISI_SE_EENSV_ISJ_SE_EEEEESM_NSB_IJNSB_IJlllEEESE_SX_EEESM_S1U_NS1K_6fusion15FusionCallbacksIS1O_NS1V_17LinearCombinationISM_fSM_fLNS_15FloatRoundStyleE2EEES1P_S1S_JEEENSA_5SM1004TMEM4LOAD26SM100_TMEM_LOAD_32dp32b32xENSA_20SM90_TMA_LOAD_IM2COLES1F_NSA_39AutoVectorizingCopyWithAssumedAlignmentILi128EEENSA_21SM90_TMA_STORE_IM2COLES1F_S27_S27_EEEvvEEEEvNT_6ParamsE:
        .type           _ZN7cutlass13device_kernelINS_4conv6kernel13ConvUniversalINS1_16ConvProblemShapeILNS1_8OperatorE0ELi2EEENS1_10collective14CollectiveConvINS1_47MainloopSm100TmaUmmaWarpSpecializedImplicitGemmILS5_0ELi16ELi2ELi1ELi2EN4cute5tupleIJNSA_1CILi2EEENSC_ILi1EEESE_EEEEENSB_IJNSC_ILi256EEENSC_ILi128EEENSB_IJNSC_ILi32EEEEEEEEENS_10bfloat16_tESM_NSA_8TiledMMAINSA_8MMA_AtomIJNSA_26SM100_MMA_F16BF16_2x1SM_SSISM_SM_fLi256ELi128ELNSA_4UMMA5MajorE0ELSR_0ELNSQ_7ScaleInE0ELSS_0EEEEEENSA_6LayoutINSB_IJSE_SE_SE_EEENSB_IJNSC_ILi0EEESX_SX_EEEEENSB_IJNSA_10UnderscoreES10_S10_EEEEENS7_6detail27Sm100ImplicitGemmTileTraitsINSA_25SM100_TMA_2SM_LOAD_IM2COLENSA_14ComposedLayoutINSA_7SwizzleILi2ELi4ELi3EEENSA_18smem_ptr_flag_bitsILi16EEENSV_INSB_IJNSC_ILi8EEESJ_EEENSB_IJSJ_SE_EEEEEEEvEENS14_INSA_18SM100_TMA_2SM_LOADES1F_vEEEENS_8epilogue10collective18CollectiveEpilogueINS1K_23Sm100TmaWarpSpecializedILi4ELi2ELi32ELb1ELb0EEEJNSB_IJSI_SI_SK_EEENSB_IJNSV_ISI_SE_EENSV_ISJ_SE_EEEEESM_NSB_IJNSB_IJlllEEESE_SX_EEESM_S1U_NS1K_6fusion15FusionCallbacksIS1O_NS1V_17LinearCombinationISM_fSM_fLNS_15FloatRoundStyleE2EEES1P_S1S_JEEENSA_5SM1004TMEM4LOAD26SM100_TMEM_LOAD_32dp32b32xENSA_20SM90_TMA_LOAD_IM2COLES1F_NSA_39AutoVectorizingCopyWithAssumedAlignmentILi128EEENSA_21SM90_TMA_STORE_IM2COLES1F_S27_S27_EEEvvEEEEvNT_6ParamsE,@function
        .size           _ZN7cutlass13device_kernelINS_4conv6kernel13ConvUniversalINS1_16ConvProblemShapeILNS1_8OperatorE0ELi2EEENS1_10collective14CollectiveConvINS1_47MainloopSm100TmaUmmaWarpSpecializedImplicitGemmILS5_0ELi16ELi2ELi1ELi2EN4cute5tupleIJNSA_1CILi2EEENSC_ILi1EEESE_EEEEENSB_IJNSC_ILi256EEENSC_ILi128EEENSB_IJNSC_ILi32EEEEEEEEENS_10bfloat16_tESM_NSA_8TiledMMAINSA_8MMA_AtomIJNSA_26SM100_MMA_F16BF16_2x1SM_SSISM_SM_fLi256ELi128ELNSA_4UMMA5MajorE0ELSR_0ELNSQ_7ScaleInE0ELSS_0EEEEEENSA_6LayoutINSB_IJSE_SE_SE_EEENSB_IJNSC_ILi0EEESX_SX_EEEEENSB_IJNSA_10UnderscoreES10_S10_EEEEENS7_6detail27Sm100ImplicitGemmTileTraitsINSA_25SM100_TMA_2SM_LOAD_IM2COLENSA_14ComposedLayoutINSA_7SwizzleILi2ELi4ELi3EEENSA_18smem_ptr_flag_bitsILi16EEENSV_INSB_IJNSC_ILi8EEESJ_EEENSB_IJSJ_SE_EEEEEEEvEENS14_INSA_18SM100_TMA_2SM_LOADES1F_vEEEENS_8epilogue10collective18CollectiveEpilogueINS1K_23Sm100TmaWarpSpecializedILi4ELi2ELi32ELb1ELb0EEEJNSB_IJSI_SI_SK_EEENSB_IJNSV_ISI_SE_EENSV_ISJ_SE_EEEEESM_NSB_IJNSB_IJlllEEESE_SX_EEESM_S1U_NS1K_6fusion15FusionCallbacksIS1O_NS1V_17LinearCombinationISM_fSM_fLNS_15FloatRoundStyleE2EEES1P_S1S_JEEENSA_5SM1004TMEM4LOAD26SM100_TMEM_LOAD_32dp32b32xENSA_20SM90_TMA_LOAD_IM2COLES1F_NSA_39AutoVectorizingCopyWithAssumedAlignmentILi128EEENSA_21SM90_TMA_STORE_IM2COLES1F_S27_S27_EEEvvEEEEvNT_6ParamsE,(.L_x_224 - _ZN7cutlass13device_kernelINS_4conv6kernel13ConvUniversalINS1_16ConvProblemShapeILNS1_8OperatorE0ELi2EEENS1_10collective14CollectiveConvINS1_47MainloopSm100TmaUmmaWarpSpecializedImplicitGemmILS5_0ELi16ELi2ELi1ELi2EN4cute5tupleIJNSA_1CILi2EEENSC_ILi1EEESE_EEEEENSB_IJNSC_ILi256EEENSC_ILi128EEENSB_IJNSC_ILi32EEEEEEEEENS_10bfloat16_tESM_NSA_8TiledMMAINSA_8MMA_AtomIJNSA_26SM100_MMA_F16BF16_2x1SM_SSISM_SM_fLi256ELi128ELNSA_4UMMA5MajorE0ELSR_0ELNSQ_7ScaleInE0ELSS_0EEEEEENSA_6LayoutINSB_IJSE_SE_SE_EEENSB_IJNSC_ILi0EEESX_SX_EEEEENSB_IJNSA_10UnderscoreES10_S10_EEEEENS7_6detail27Sm100ImplicitGemmTileTraitsINSA_25SM100_TMA_2SM_LOAD_IM2COLENSA_14ComposedLayoutINSA_7SwizzleILi2ELi4ELi3EEENSA_18smem_ptr_flag_bitsILi16EEENSV_INSB_IJNSC_ILi8EEESJ_EEENSB_IJSJ_SE_EEEEEEEvEENS14_INSA_18SM100_TMA_2SM_LOADES1F_vEEEENS_8epilogue10collective18CollectiveEpilogueINS1K_23Sm100TmaWarpSpecializedILi4ELi2ELi32ELb1ELb0EEEJNSB_IJSI_SI_SK_EEENSB_IJNSV_ISI_SE_EENSV_ISJ_SE_EEEEESM_NSB_IJNSB_IJlllEEESE_SX_EEESM_S1U_NS1K_6fusion15FusionCallbacksIS1O_NS1V_17LinearCombinationISM_fSM_fLNS_15FloatRoundStyleE2EEES1P_S1S_JEEENSA_5SM1004TMEM4LOAD26SM100_TMEM_LOAD_32dp32b32xENSA_20SM90_TMA_LOAD_IM2COLES1F_NSA_39AutoVectorizingCopyWithAssumedAlignmentILi128EEENSA_21SM90_TMA_STORE_IM2COLES1F_S27_S27_EEEvvEEEEvNT_6ParamsE)
        .other          _ZN7cutlass13device_kernelINS_4conv6kernel13ConvUniversalINS1_16ConvProblemShapeILNS1_8OperatorE0ELi2EEENS1_10collective14CollectiveConvINS1_47MainloopSm100TmaUmmaWarpSpecializedImplicitGemmILS5_0ELi16ELi2ELi1ELi2EN4cute5tupleIJNSA_1CILi2EEENSC_ILi1EEESE_EEEEENSB_IJNSC_ILi256EEENSC_ILi128EEENSB_IJNSC_ILi32EEEEEEEEENS_10bfloat16_tESM_NSA_8TiledMMAINSA_8MMA_AtomIJNSA_26SM100_MMA_F16BF16_2x1SM_SSISM_SM_fLi256ELi128ELNSA_4UMMA5MajorE0ELSR_0ELNSQ_7ScaleInE0ELSS_0EEEEEENSA_6LayoutINSB_IJSE_SE_SE_EEENSB_IJNSC_ILi0EEESX_SX_EEEEENSB_IJNSA_10UnderscoreES10_S10_EEEEENS7_6detail27Sm100ImplicitGemmTileTraitsINSA_25SM100_TMA_2SM_LOAD_IM2COLENSA_14ComposedLayoutINSA_7SwizzleILi2ELi4ELi3EEENSA_18smem_ptr_flag_bitsILi16EEENSV_INSB_IJNSC_ILi8EEESJ_EEENSB_IJSJ_SE_EEEEEEEvEENS14_INSA_18SM100_TMA_2SM_LOADES1F_vEEEENS_8epilogue10collective18CollectiveEpilogueINS1K_23Sm100TmaWarpSpecializedILi4ELi2ELi32ELb1ELb0EEEJNSB_IJSI_SI_SK_EEENSB_IJNSV_ISI_SE_EENSV_ISJ_SE_EEEEESM_NSB_IJNSB_IJlllEEESE_SX_EEESM_S1U_NS1K_6fusion15FusionCallbacksIS1O_NS1V_17LinearCombinationISM_fSM_fLNS_15FloatRoundStyleE2EEES1P_S1S_JEEENSA_5SM1004TMEM4LOAD26SM100_TMEM_LOAD_32dp32b32xENSA_20SM90_TMA_LOAD_IM2COLES1F_NSA_39AutoVectorizingCopyWithAssumedAlignmentILi128EEENSA_21SM90_TMA_STORE_IM2COLES1F_S27_S27_EEEvvEEEEvNT_6ParamsE,@"STO_CUDA_ENTRY STV_DEFAULT"
_ZN7cutlass13device_kernelINS_4conv6kernel13ConvUniversalINS1_16ConvProblemShapeILNS1_8OperatorE0ELi2EEENS1_10collective14CollectiveConvINS1_47MainloopSm100TmaUmmaWarpSpecializedImplicitGemmILS5_0ELi16ELi2ELi1ELi2EN4cute5tupleIJNSA_1CILi2EEENSC_ILi1EEESE_EEEEENSB_IJNSC_ILi256EEENSC_ILi128EEENSB_IJNSC_ILi32EEEEEEEEENS_10bfloat16_tESM_NSA_8TiledMMAINSA_8MMA_AtomIJNSA_26SM100_MMA_F16BF16_2x1SM_SSISM_SM_fLi256ELi128ELNSA_4UMMA5MajorE0ELSR_0ELNSQ_7ScaleInE0ELSS_0EEEEEENSA_6LayoutINSB_IJSE_SE_SE_EEENSB_IJNSC_ILi0EEESX_SX_EEEEENSB_IJNSA_10UnderscoreES10_S10_EEEEENS7_6detail27Sm100ImplicitGemmTileTraitsINSA_25SM100_TMA_2SM_LOAD_IM2COLENSA_14ComposedLayoutINSA_7SwizzleILi2ELi4ELi3EEENSA_18smem_ptr_flag_bitsILi16EEENSV_INSB_IJNSC_ILi8EEESJ_EEENSB_IJSJ_SE_EEEEEEEvEENS14_INSA_18SM100_TMA_2SM_LOADES1F_vEEEENS_8epilogue10collective18CollectiveEpilogueINS1K_23Sm100TmaWarpSpecializedILi4ELi2ELi32ELb1ELb0EEEJNSB_IJSI_SI_SK_EEENSB_IJNSV_ISI_SE_EENSV_ISJ_SE_EEEEESM_NSB_IJNSB_IJlllEEESE_SX_EEESM_S1U_NS1K_6fusion15FusionCallbacksIS1O_NS1V_17LinearCombinationISM_fSM_fLNS_15FloatRoundStyleE2EEES1P_S1S_JEEENSA_5SM1004TMEM4LOAD26SM100_TMEM_LOAD_32dp32b32xENSA_20SM90_TMA_LOAD_IM2COLES1F_NSA_39AutoVectorizingCopyWithAssumedAlignmentILi128EEENSA_21SM90_TMA_STORE_IM2COLES1F_S27_S27_EEEvvEEEEvNT_6ParamsE:
[----:B------:R-:W1:Y:S01]  /*0000*/  LDC R1, c[0x0][0x37c] ;  /* 0x0000df00ff017b82 */ /* 0x000e620000000800 */
[----:B------:R-:W2:Y:S01]  /*0010*/  S2R R85, SR_TID.X ;  /* 0x0000000000557919 */ /* 0x000ea20000002100 */
[----:B------:R-:W3:Y:S06]  /*0020*/  LDCU.64 UR8, c[0x0][0x890] ;  /* 0x00011200ff0877ac */ /* 0x000eec0008000a00 */
[----:B------:R-:W4:Y:S01]  /*0030*/  S2UR UR4, SR_CgaCtaId ;  /* 0x00000000000479c3 */ /* 0x000f220000008800 */
[----:B-1----:R-:W-:Y:S01]  /*0040*/  VIADD R1, R1, 0xfffffff8 ;  /* 0xfffffff801017836 */ /* 0x002fe20000000000 */
[----:B------:R-:W-:-:S02]  /*0050*/  PRMT R87, RZ, 0x7610, R87 ;  /* 0x00007610ff577816 */ /* 0x000fc40000000057 */
[----:B------:R-:W-:Y:S02]  /*0060*/  ELECT P1, URZ, PT ;  /* 0x0000000000ff782f */ /* 0x000fe40003820000 */
[----:B------:R-:W-:Y:S01]  /*0070*/  R2UR UR48, R1 ;  /* 0x00000000013072ca */ /* 0x000fe200000e0000 */
[----:B---3--:R-:W-:-:S04]  /*0080*/  UISETP.NE.U32.AND UP0, UPT, UR8, URZ, UPT ;  /* 0x000000ff0800728c */ /* 0x008fc8000bf05070 */
[----:B------:R-:W-:Y:S02]  /*0090*/  UISETP.NE.AND.EX UP0, UPT, UR9, URZ, UPT, UP0 ;  /* 0x000000ff0900728c */ /* 0x000fe4000bf05300 */
[----:B----4-:R-:W-:Y:S02]  /*00a0*/  ULOP3.LUT UR31, UR4, 0x1, URZ, 0xc0, !UPT ;  /* 0x00000001041f7892 */ /* 0x010fe4000f8ec0ff */
[----:B------:R-:W-:Y:S01]  /*00b0*/  ULOP3.LUT UR30, UR4, 0x1, URZ, 0x3c, !UPT ;  /* 0x00000001041e7892 */ /* 0x000fe2000f8e3cff */
[----:B--2---:R-:W-:-:S05]  /*00c0*/  SHF.R.U32.HI R88, RZ, 0x5, R85 ;  /* 0x00000005ff587819 */ /* 0x004fca0000011655 */
[----:B------:R-:W1:Y:S02]  /*00d0*/  SHFL.IDX PT, R0, R88, RZ, 0x1f ;  /* 0x00001fff58007589 */ /* 0x000e6400000e0000 */
[----:B-1----:R-:W-:Y:S01]  /*00e0*/  R2UR UR18, R0 ;  /* 0x00000000001272ca */ /* 0x002fe200000e0000 */
[----:B------:R-:W-:-:S14]  /*00f0*/  BRA.U UP0, `(.L_x_0) ;  /* 0x0000000100307547 */ /* 0x000fdc000b800000 */
[----:B------:R-:W1:Y:S02]  /*0100*/  LDCU.64 UR4, c[0x0][0x888] ;  /* 0x00011100ff0477ac */ /* 0x000e640008000a00 */
[----:B-1----:R-:W-:-:S04]  /*0110*/  UISETP.NE.U32.AND UP0, UPT, UR4, URZ, UPT ;  /* 0x000000ff0400728c */ /* 0x002fc8000bf05070 */
[----:B------:R-:W-:-:S09]  /*0120*/  UISETP.NE.AND.EX UP0, UPT, UR5, URZ, UPT, UP0 ;  /* 0x000000ff0500728c */ /* 0x000fd2000bf05300 */
[----:B------:R-:W-:Y:S05]  /*0130*/  BRA.U !UP0, `(.L_x_1) ;  /* 0x0000000108147547 */ /* 0x000fea000b800000 */
[----:B------:R-:W1:Y:S01]  /*0140*/  LDC.64 R2, c[0x0][0x888] ;  /* 0x00022200ff027b82 */ /* 0x000e620000000a00 */
[----:B------:R-:W1:Y:S02]  /*0150*/  LDCU.64 UR4, c[0x0][0x358] ;  /* 0x00006b00ff0477ac */ /* 0x000e640008000a00 */
[----:B-1----:R1:W5:Y:S01]  /*0160*/  LDG.E R41, desc[UR4][R2.64] ;  /* 0x0000000402297981 */ /* 0x002362000c1e1900 */
[----:B------:R-:W-:Y:S01]  /*0170*/  HFMA2 R87, -RZ, RZ, 0, 5.9604644775390625e-08 ;  /* 0x00000001ff577431 */ /* 0x000fe200000001ff */
[----:B------:R-:W-:Y:S05]  /*0180*/  BRA `(.L_x_0) ;  /* 0x00000000000c7947 */ /* 0x000fea0003800000 */
.L_x_1:
[----:B------:R-:W1:Y:S01]  /*0190*/  LDCU UR4, c[0x0][0x880] ;  /* 0x00011000ff0477ac */ /* 0x000e620008000800 */
[----:B------:R-:W-:Y:S01]  /*01a0*/  HFMA2 R87, -RZ, RZ, 0, 5.9604644775390625e-08 ;  /* 0x00000001ff577431 */ /* 0x000fe200000001ff */
[----:B-1----:R-:W-:-:S07]  /*01b0*/  MOV R41, UR4 ;  /* 0x0000000400297c02 */ /* 0x002fce0008000f00 */
.L_x_0:
[----:B------:R-:W2:Y:S02]  /*01c0*/  LDCU.64 UR4, c[0x0][0x8b0] ;  /* 0x00011600ff0477ac */ /* 0x000ea40008000a00 */
[----:B--2---:R-:W-:-:S04]  /*01d0*/  UISETP.NE.U32.AND UP0, UPT, UR4, URZ, UPT ;  /* 0x000000ff0400728c */ /* 0x004fc8000bf05070 */
[----:B------:R-:W-:-:S09]  /*01e0*/  UISETP.NE.AND.EX UP0, UPT, UR5, URZ, UPT, UP0 ;  /* 0x000000ff0500728c */ /* 0x000fd2000bf05300 */
[----:B------:R-:W-:Y:S05]  /*01f0*/  BRA.U UP0, `(.L_x_2) ;  /* 0x0000000100287547 */ /* 0x000fea000b800000 */
[----:B------:R-:W2:Y:S02]  /*0200*/  LDCU.64 UR4, c[0x0][0x8a8] ;  /* 0x00011500ff0477ac */ /* 0x000ea40008000a00 */
[----:B--2---:R-:W-:-:S04]  /*0210*/  UISETP.NE.U32.AND UP0, UPT, UR4, URZ, UPT ;  /* 0x000000ff0400728c */ /* 0x004fc8000bf05070 */
[----:B------:R-:W-:-:S09]  /*0220*/  UISETP.NE.AND.EX UP0, UPT, UR5, URZ, UPT, UP0 ;  /* 0x000000ff0500728c */ /* 0x000fd2000bf05300 */
[----:B------:R-:W-:Y:S05]  /*0230*/  BRA.U !UP0, `(.L_x_3) ;  /* 0x0000000108107547 */ /* 0x000fea000b800000 */
[----:B------:R-:W2:Y:S01]  /*0240*/  LDC.64 R38, c[0x0][0x8a8] ;  /* 0x00022a00ff267b82 */ /* 0x000ea20000000a00 */
[----:B------:R-:W2:Y:S02]  /*0250*/  LDCU.64 UR4, c[0x0][0x358] ;  /* 0x00006b00ff0477ac */ /* 0x000ea40008000a00 */
[----:B--2---:R2:W5:Y:S01]  /*0260*/  LDG.E R38, desc[UR4][R38.64] ;  /* 0x0000000426267981 */ /* 0x004562000c1e1900 */
[----:B------:R-:W-:Y:S05]  /*0270*/  BRA `(.L_x_2) ;  /* 0x0000000000087947 */ /* 0x000fea0003800000 */
.L_x_3:
[----:B------:R-:W2:Y:S02]  /*0280*/  LDCU UR4, c[0x0][0x8a0] ;  /* 0x00011400ff0477ac */ /* 0x000ea40008000800 */
[----:B--2---:R-:W-:Y:S02]  /*0290*/  MOV R38, UR4 ;  /* 0x0000000400267c02 */ /* 0x004fe40008000f00 */
.L_x_2:
[----:B------:R-:W-:Y:S01]  /*02a0*/  IMAD.U32 R0, RZ, RZ, UR18 ;  /* 0x00000012ff007e24 */ /* 0x000fe2000f8e00ff */
[----:B------:R-:W-:Y:S04]  /*02b0*/  BSSY.RECONVERGENT B0, `(.L_x_4) ;  /* 0x000000c000007945 */ /* 0x000fe80003800200 */
[C---:B------:R-:W-:Y:S02]  /*02c0*/  ISETP.NE.OR P2, PT, R0.reuse, 0x1, !P1 ;  /* 0x000000010000780c */ /* 0x040fe40004f45670 */
[----:B------:R-:W-:-:S11]  /*02d0*/  ISETP.NE.OR P0, PT, R0, 0x3, !P1 ;  /* 0x000000030000780c */ /* 0x000fd60004f05670 */
[----:B------:R-:W-:Y:S05]  /*02e0*/  @P2 BRA `(.L_x_5) ;  /* 0x0000000000202947 */ /* 0x000fea0003800000 */
[----:B------:R-:W3:Y:S02]  /*02f0*/  LDCU.64 UR4, c[0x0][0x348] ;  /* 0x00006900ff0477ac */ /* 0x000ee40008000a00 */
[----:B---3--:R-:W-:Y:S02]  /*0300*/  UIADD3 UR6, UP1, UPT, UR4, 0x80, URZ ;  /* 0x0000008004067890 */ /* 0x008fe4000ff3e0ff */
[----:B------:R-:W-:Y:S02]  /*0310*/  UIADD3 UR4, UP0, UPT, UR4, 0x180, URZ ;  /* 0x0000018004047890 */ /* 0x000fe4000ff1e0ff */
[----:B------:R-:W-:Y:S02]  /*0320*/  UIADD3.X UR7, UPT, UPT, URZ, UR5, URZ, UP1, !UPT ;  /* 0x00000005ff077290 */ /* 0x000fe40008ffe4ff */
[----:B------:R-:W-:-:S07]  /*0330*/  UIADD3.X UR5, UPT, UPT, URZ, UR5, URZ, UP0, !UPT ;  /* 0x00000005ff057290 */ /* 0x000fce00087fe4ff */
[----:B------:R3:W-:Y:S02]  /*0340*/  UTMACCTL.PF [UR6] ;  /* 0x00000000060079b9 */ /* 0x0007e40008040000 */
[----:B------:R3:W-:Y:S02]  /*0350*/  UTMACCTL.PF [UR4] ;  /* 0x00000000040079b9 */ /* 0x0007e40008040000 */
[----:B---3--:R-:W-:Y:S01]  /*0360*/  NOP ;  /* 0x0000000000007918 */ /* 0x008fe20000000000 */
.L_x_5:
[----:B------:R-:W-:Y:S05]  /*0370*/  BSYNC.RECONVERGENT B0 ;  /* 0x0000000000007941 */ /* 0x000fea0003800200 */
.L_x_4:
[----:B------:R-:W-:Y:S04]  /*0380*/  BSSY.RECONVERGENT B0, `(.L_x_6) ;  /* 0x000000a000007945 */ /* 0x000fe80003800200 */
        /* <DEDUP_REMOVED lines=9> */
.L_x_7:
[----:B------:R-:W-:Y:S05]  /*0420*/  BSYNC.RECONVERGENT B0 ;  /* 0x0000000000007941 */ /* 0x000fea0003800200 */
.L_x_6:
[----:B------:R-:W3:Y:S01]  /*0430*/  LDCU.64 UR4, c[0x0][0x888] ;  /* 0x00011100ff0477ac */ /* 0x000ee20008000a00 */
[----:B------:R-:W-:Y:S02]  /*0440*/  UISETP.EQ.U32.AND UP2, UPT, UR8, URZ, UPT ;  /* 0x000000ff0800728c */ /* 0x000fe4000bf42070 */
[----:B------:R-:W-:Y:S02]  /*0450*/  UPLOP3.LUT UP3, UPT, UPT, UPT, UPT, 0x80, 0x8 ;  /* 0x000000000008789c */ /* 0x000fe40003f6f070 */
[----:B---3--:R-:W-:-:S04]  /*0460*/  UISETP.NE.U32.AND UP0, UPT, UR4, URZ, UPT ;  /* 0x000000ff0400728c */ /* 0x008fc8000bf05070 */
[----:B------:R-:W-:-:S04]  /*0470*/  UISETP.NE.AND.EX UP1, UPT, UR5, URZ, UPT, UP0 ;  /* 0x000000ff0500728c */ /* 0x000fc8000bf25300 */
[----:B------:R-:W-:-:S04]  /*0480*/  UISETP.EQ.OR.EX UP4, UPT, UR9, URZ, !UP1, UP2 ;  /* 0x000000ff0900728c */ /* 0x000fc8000cf82720 */
[----:B------:R-:W-:-:S06]  /*0490*/  UP2UR UR4, UPR, URZ, 0x10 ;  /* 0x00000010ff047883 */ /* 0x000fcc0008000000 */
[----:B------:R-:W-:Y:S01]  /*04a0*/  MOV R97, UR4 ;  /* 0x0000000400617c02 */ /* 0x000fe20008000f00 */
[----:B------:R-:W-:Y:S06]  /*04b0*/  BRA.U !UP4, `(.L_x_8) ;  /* 0x000000010c207547 */ /* 0x000fec000b800000 */
[----:B------:R-:W-:Y:S01]  /*04c0*/  UISETP.NE.U32.AND UP2, UPT, UR8, URZ, UPT ;  /* 0x000000ff0800728c */ /* 0x000fe2000bf45070 */
[----:B-----5:R-:W-:Y:S01]  /*04d0*/  FSETP.NEU.AND P0, PT, R41, RZ, PT ;  /* 0x000000ff2900720b */ /* 0x020fe20003f0d000 */
[----:B------:R-:W-:Y:S02]  /*04e0*/  USEL UR4, URZ, 0xffffffff, UP1 ;  /* 0xffffffffff047887 */ /* 0x000fe40008800000 */
[----:B------:R-:W-:-:S10]  /*04f0*/  UISETP.NE.AND.EX UP2, UPT, UR9, URZ, UPT, UP2 ;  /* 0x000000ff0900728c */ /* 0x000fd4000bf45320 */
[----:B------:R-:W-:Y:S01]  /*0500*/  VOTEU.ANY UP0, P0 ;  /* 0x0000000000ff7886 */ /* 0x000fe20000000100 */
[----:B------:R-:W-:-:S04]  /*0510*/  @!UP2 USEL UR4, URZ, 0xffffffff, UP0 ;  /* 0xffffffffff04a887 */ /* 0x000fc80008000000 */
[----:B------:R-:W-:-:S04]  /*0520*/  ULOP3.LUT UR4, UR4, 0x1, URZ, 0xc0, !UPT ;  /* 0x0000000104047892 */ /* 0x000fc8000f8ec0ff */
[----:B------:R-:W-:-:S11]  /*0530*/  UISETP.NE.U32.AND UP3, UPT, UR4, 0x1, UPT ;  /* 0x000000010400788c */ /* 0x000fd6000bf65070 */
.L_x_8:
[----:B------:R-:W3:Y:S01]  /*0540*/  SHFL.IDX PT, R0, R88, RZ, 0x1f ;  /* 0x00001fff58007589 */ /* 0x000ee200000e0000 */
[----:B------:R-:W-:Y:S02]  /*0550*/  UISETP.NE.AND UP5, UPT, UR18, 0x2, UPT ;  /* 0x000000021200788c */ /* 0x000fe4000bfa5270 */
[----:B------:R-:W-:Y:S02]  /*0560*/  UISETP.NE.AND UP0, UPT, UR18, 0x2, UPT ;  /* 0x000000021200788c */ /* 0x000fe4000bf05270 */
[----:B------:R-:W-:Y:S02]  /*0570*/  UISETP.NE.OR UP2, UPT, UR31, URZ, UP5 ;  /* 0x000000ff1f00728c */ /* 0x000fe4000af45670 */
[----:B------:R-:W-:-:S04]  /*0580*/  USEL UR62, URZ, 0x1, UP0 ;  /* 0x00000001ff3e7887 */ /* 0x000fc80008000000 */
[----:B------:R-:W-:Y:S02]  /*0590*/  PLOP3.LUT P3, PT, P1, PT, UP2, 0xae, 0xea ;  /* 0x0000000000ea781c */ /* 0x000fe40000f6f52e */
[----:B---3--:R-:W-:-:S13]  /*05a0*/  ISETP.NE.AND P0, PT, R0, RZ, PT ;  /* 0x000000ff0000720c */ /* 0x008fda0003f05270 */
[----:B------:R-:W-:Y:S05]  /*05b0*/  @P0 BRA `(.L_x_9) ;  /* 0x0000000000b40947 */ /* 0x000fea0003800000 */
[----:B------:R-:W-:Y:S01]  /*05c0*/  ELECT P0, URZ, PT ;  /* 0x0000000000ff782f */ /* 0x000fe20003800000 */
[----:B------:R-:W-:-:S12]  /*05d0*/  BSSY.RECONVERGENT B0, `(.L_x_9) ;  /* 0x000002b000007945 */ /* 0x000fd80003800200 */
[----:B------:R-:W-:Y:S05]  /*05e0*/  @!P0 BRA `(.L_x_10) ;  /* 0x0000000000a48947 */ /* 0x000fea0003800000 */
[----:B------:R-:W3:Y:S01]  /*05f0*/  S2UR UR5, SR_CgaCtaId ;  /* 0x00000000000579c3 */ /* 0x000ee20000008800 */
[----:B------:R-:W-:Y:S01]  /*0600*/  UMOV UR4, 0x400 ;  /* 0x0000040000047882 */ /* 0x000fe20000000000 */
[----:B------:R-:W-:Y:S02]  /*0610*/  UMOV UR6, 0x1 ;  /* 0x0000000100067882 */ /* 0x000fe40000000000 */
[----:B------:R-:W-:-:S04]  /*0620*/  UIADD3 UR6, UPT, UPT, -UR6, 0x100000, URZ ;  /* 0x0010000006067890 */ /* 0x000fc8000fffe1ff */
[----:B------:R-:W-:Y:S02]  /*0630*/  USHF.L.U32 UR7, UR6, 0xb, URZ ;  /* 0x0000000b06077899 */ /* 0x000fe400080006ff */
[----:B------:R-:W-:Y:S02]  /*0640*/  USHF.L.U32 UR6, UR6, 0x1, URZ ;  /* 0x0000000106067899 */ /* 0x000fe400080006ff */
[----:B---3--:R-:W-:Y:S01]  /*0650*/  ULEA UR4, UR5, UR4, 0x18 ;  /* 0x0000000405047291 */ /* 0x008fe2000f8ec0ff */
[----:B------:R-:W3:Y:S11]  /*0660*/  FENCE.VIEW.ASYNC.S ;  /* 0x00000000000073c6 */ /* 0x000ef60000000000 */
[----:B---3--:R3:W4:Y:S01]  /*0670*/  SYNCS.EXCH.64 URZ, [UR4], UR6 ;  /* 0x0000000604ff75b2 */ /* 0x0087220008000100 */
[----:B------:R3:W1:Y:S01]  /*0680*/  SYNCS.EXCH.64 URZ, [UR4+0x80], UR6 ;  /* 0x0000800604ff75b2 */ /* 0x0006620008000100 */
        /* <DEDUP_REMOVED lines=29> */
[----:B------:R3:W1:Y:S02]  /*0860*/  SYNCS.EXCH.64 URZ, [UR4+0xf8], UR6 ;  /* 0x0000f80604ff75b2 */ /* 0x0006640008000100 */
[----:B---34-:R-:W-:Y:S01]  /*0870*/  NOP ;  /* 0x0000000000007918 */ /* 0x018fe20000000000 */
.L_x_10:
[----:B------:R-:W-:Y:S05]  /*0880*/  BSYNC.RECONVERGENT B0 ;  /* 0x0000000000007941 */ /* 0x000fea0003800200 */
.L_x_9:
[----:B------:R-:W3:Y:S01]  /*0890*/  SHFL.IDX PT, R0, R88, RZ, 0x1f ;  /* 0x00001fff58007589 */ /* 0x000ee200000e0000 */
[----:B------:R-:W-:Y:S01]  /*08a0*/  NOP ;  /* 0x0000000000007918 */ /* 0x000fe20000000000 */
[----:B---3--:R-:W-:-:S13]  /*08b0*/  ISETP.NE.AND P0, PT, R0, 0x1, PT ;  /* 0x000000010000780c */ /* 0x008fda0003f05270 */
[----:B------:R-:W-:Y:S05]  /*08c0*/  @P0 BRA `(.L_x_11) ;  /* 0x0000000000580947 */ /* 0x000fea0003800000 */
[----:B------:R-:W3:Y:S01]  /*08d0*/  S2UR UR5, SR_CgaCtaId ;  /* 0x00000000000579c3 */ /* 0x000ee20000008800 */
[----:B------:R-:W-:Y:S01]  /*08e0*/  UMOV UR4, 0x400 ;  /* 0x0000040000047882 */ /* 0x000fe20000000000 */
[----:B------:R-:W-:Y:S01]  /*08f0*/  UMOV UR8, 0x20 ;  /* 0x0000002000087882 */ /* 0x000fe20000000000 */
[----:B------:R-:W-:Y:S01]  /*0900*/  UMOV UR6, 0x80 ;  /* 0x0000008000067882 */ /* 0x000fe20000000000 */
[----:B------:R-:W-:-:S04]  /*0910*/  UIADD3 UR8, UPT, UPT, -UR8, 0x100000, URZ ;  /* 0x0010000008087890 */ /* 0x000fc8000fffe1ff */
[----:B------:R-:W-:Y:S02]  /*0920*/  USHF.L.U32 UR9, UR8, 0xb, URZ ;  /* 0x0000000b08097899 */ /* 0x000fe400080006ff */
[----:B------:R-:W-:Y:S02]  /*0930*/  USHF.L.U32 UR8, UR8, 0x1, URZ ;  /* 0x0000000108087899 */ /* 0x000fe400080006ff */
[----:B------:R-:W-:-:S04]  /*0940*/  UIADD3 UR6, UPT, UPT, -UR6, 0x100000, URZ ;  /* 0x0010000006067890 */ /* 0x000fc8000fffe1ff */
[----:B------:R-:W-:Y:S02]  /*0950*/  USHF.L.U32 UR7, UR6, 0xb, URZ ;  /* 0x0000000b06077899 */ /* 0x000fe400080006ff */
[----:B------:R-:W-:Y:S01]  /*0960*/  USHF.L.U32 UR6, UR6, 0x1, URZ ;  /* 0x0000000106067899 */ /* 0x000fe200080006ff */
[----:B------:R-:W-:Y:S01]  /*0970*/  ELECT P0, URZ, PT ;  /* 0x0000000000ff782f */ /* 0x000fe20003800000 */
[----:B---3--:R-:W-:Y:S01]  /*0980*/  ULEA UR4, UR5, UR4, 0x18 ;  /* 0x0000000405047291 */ /* 0x008fe2000f8ec0ff */
[----:B------:R-:W3:Y:S11]  /*0990*/  FENCE.VIEW.ASYNC.S ;  /* 0x00000000000073c6 */ /* 0x000ef60000000000 */
[----:B---3--:R3:W4:Y:S01]  /*09a0*/  SYNCS.EXCH.64 URZ, [UR4+0x100], UR8 ;  /* 0x0001000804ff75b2 */ /* 0x0087220008000100 */
[----:B------:R3:W1:Y:S01]  /*09b0*/  SYNCS.EXCH.64 URZ, [UR4+0x120], UR6 ;  /* 0x0001200604ff75b2 */ /* 0x0006620008000100 */
[----:B------:R3:W1:Y:S01]  /*09c0*/  SYNCS.EXCH.64 URZ, [UR4+0x108], UR8 ;  /* 0x0001080804ff75b2 */ /* 0x0006620008000100 */
[----:B------:R3:W1:Y:S01]  /*09d0*/  SYNCS.EXCH.64 URZ, [UR4+0x128], UR6 ;  /* 0x0001280604ff75b2 */ /* 0x0006620008000100 */
[----:B------:R3:W1:Y:S01]  /*09e0*/  SYNCS.EXCH.64 URZ, [UR4+0x110], UR8 ;  /* 0x0001100804ff75b2 */ /* 0x0006620008000100 */
[----:B------:R3:W1:Y:S01]  /*09f0*/  SYNCS.EXCH.64 URZ, [UR4+0x130], UR6 ;  /* 0x0001300604ff75b2 */ /* 0x0006620008000100 */
[----:B------:R3:W1:Y:S01]  /*0a00*/  SYNCS.EXCH.64 URZ, [UR4+0x118], UR8 ;  /* 0x0001180804ff75b2 */ /* 0x0006620008000100 */
[----:B------:R3:W1:Y:S01]  /*0a10*/  SYNCS.EXCH.64 URZ, [UR4+0x138], UR6 ;  /* 0x0001380604ff75b2 */ /* 0x0006620008000100 */
[----:B------:R-:W-:Y:S01]  /*0a20*/  NOP ;  /* 0x0000000000007918 */ /* 0x000fe20000000000 */
.L_x_11:
[----:B------:R-:W2:Y:S01]  /*0a30*/  SHFL.IDX PT, R0, R88, RZ, 0x1f ;  /* 0x00001fff58007589 */ /* 0x000ea200000e0000 */
[----:B------:R-:W-:Y:S01]  /*0a40*/  NOP ;  /* 0x0000000000007918 */ /* 0x000fe20000000000 */
[----:B--2---:R-:W-:-:S13]  /*0a50*/  ISETP.NE.AND P0, PT, R0, 0x3, PT ;  /* 0x000000030000780c */ /* 0x004fda0003f05270 */
[----:B------:R-:W-:Y:S05]  /*0a60*/  @P0 BRA `(.L_x_12) ;  /* 0x0000000000300947 */ /* 0x000fea0003800000 */
[----:B------:R-:W2:Y:S01]  /*0a70*/  S2UR UR5, SR_CgaCtaId ;  /* 0x00000000000579c3 */ /* 0x000ea20000008800 */
[----:B---3--:R-:W-:Y:S01]  /*0a80*/  UMOV UR4, 0x400 ;  /* 0x0000040000047882 */ /* 0x008fe20000000000 */
[----:B------:R-:W-:Y:S01]  /*0a90*/  UMOV UR6, 0x20 ;  /* 0x0000002000067882 */ /* 0x000fe20000000000 */
[----:B------:R-:W-:Y:S01]  /*0aa0*/  ELECT P0, URZ, PT ;  /* 0x0000000000ff782f */ /* 0x000fe20003800000 */
[----:B------:R-:W-:-:S04]  /*0ab0*/  UIADD3 UR6, UPT, UPT, -UR6, 0x100000, URZ ;  /* 0x0010000006067890 */ /* 0x000fc8000fffe1ff */
[----:B------:R-:W-:Y:S02]  /*0ac0*/  USHF.L.U32 UR7, UR6, 0xb, URZ ;  /* 0x0000000b06077899 */ /* 0x000fe400080006ff */
[----:B------:R-:W-:Y:S02]  /*0ad0*/  USHF.L.U32 UR6, UR6, 0x1, URZ ;  /* 0x0000000106067899 */ /* 0x000fe400080006ff */
[----:B--2---:R-:W-:Y:S01]  /*0ae0*/  ULEA UR4, UR5, UR4, 0x18 ;  /* 0x0000000405047291 */ /* 0x004fe2000f8ec0ff */
[----:B------:R-:W2:Y:S11]  /*0af0*/  FENCE.VIEW.ASYNC.S ;  /* 0x00000000000073c6 */ /* 0x000eb60000000000 */
[----:B--2---:R2:W3:Y:S01]  /*0b00*/  SYNCS.EXCH.64 URZ, [UR4+0x140], UR6 ;  /* 0x0001400604ff75b2 */ /* 0x0044e20008000100 */
[----:B------:R2:W1:Y:S01]  /*0b10*/  SYNCS.EXCH.64 URZ, [UR4+0x148], UR6 ;  /* 0x0001480604ff75b2 */ /* 0x0004620008000100 */
[----:B------:R-:W-:Y:S01]  /*0b20*/  NOP ;  /* 0x0000000000007918 */ /* 0x000fe20000000000 */
.L_x_12:
[----:B------:R-:W4:Y:S01]  /*0b30*/  SHFL.IDX PT, R0, R88, RZ, 0x1f ;  /* 0x00001fff58007589 */ /* 0x000f2200000e0000 */
[----:B------:R-:W-:Y:S01]  /*0b40*/  NOP ;  /* 0x0000000000007918 */ /* 0x000fe20000000000 */
[----:B----4-:R-:W-:-:S13]  /*0b50*/  ISETP.NE.AND P0, PT, R0, 0x4, PT ;  /* 0x000000040000780c */ /* 0x010fda0003f05270 */
[----:B------:R-:W-:Y:S05]  /*0b60*/  @P0 BRA `(.L_x_13) ;  /* 0x0000000000440947 */ /* 0x000fea0003800000 */
[----:B------:R-:W4:Y:S01]  /*0b70*/  S2UR UR5, SR_CgaCtaId ;  /* 0x00000000000579c3 */ /* 0x000f220000008800 */
[----:B--23--:R-:W-:Y:S01]  /*0b80*/  UMOV UR4, 0x1e0 ;  /* 0x000001e000047882 */ /* 0x00cfe20000000000 */
[----:B------:R-:W-:Y:S01]  /*0b90*/  UMOV UR6, 0x400 ;  /* 0x0000040000067882 */ /* 0x000fe20000000000 */
[----:B------:R-:W-:Y:S01]  /*0ba0*/  USEL UR4, UR4, 0x1a0, UP3 ;  /* 0x000001a004047887 */ /* 0x000fe20009800000 */
[----:B------:R-:W-:Y:S01]  /*0bb0*/  UMOV UR8, 0x1 ;  /* 0x0000000100087882 */ /* 0x000fe20000000000 */
[----:B------:R-:W-:Y:S01]  /*0bc0*/  ELECT P0, URZ, PT ;  /* 0x0000000000ff782f */ /* 0x000fe20003800000 */
[----:B------:R-:W-:-:S04]  /*0bd0*/  UIADD3 UR8, UPT, UPT, -UR8, 0x100000, URZ ;  /* 0x0010000008087890 */ /* 0x000fc8000fffe1ff */
[----:B------:R-:W-:Y:S02]  /*0be0*/  USHF.L.U32 UR9, UR8, 0xb, URZ ;  /* 0x0000000b08097899 */ /* 0x000fe400080006ff */
[----:B------:R-:W-:Y:S02]  /*0bf0*/  USHF.L.U32 UR8, UR8, 0x1, URZ ;  /* 0x0000000108087899 */ /* 0x000fe400080006ff */
[----:B----4-:R-:W-:Y:S02]  /*0c00*/  ULEA UR6, UR5, UR6, 0x18 ;  /* 0x0000000605067291 */ /* 0x010fe4000f8ec0ff */
[----:B------:R-:W-:-:S04]  /*0c10*/  UIADD3 UR4, UPT, UPT, -UR4, 0x100000, URZ ;  /* 0x0010000004047890 */ /* 0x000fc8000fffe1ff */
[----:B------:R-:W-:Y:S02]  /*0c20*/  USHF.L.U32 UR5, UR4, 0xb, URZ ;  /* 0x0000000b04057899 */ /* 0x000fe400080006ff */
[----:B------:R-:W-:Y:S01]  /*0c30*/  USHF.L.U32 UR4, UR4, 0x1, URZ ;  /* 0x0000000104047899 */ /* 0x000fe200080006ff */
[----:B------:R-:W2:Y:S03]  /*0c40*/  FENCE.VIEW.ASYNC.S ;  /* 0x00000000000073c6 */ /* 0x000ea60000000000 */
[----:B--2---:R4:W2:Y:S08]  /*0c50*/  SYNCS.EXCH.64 URZ, [UR6+0x150], UR8 ;  /* 0x0001500806ff75b2 */ /* 0x0048b00008000100 */
[----:B------:R4:W3:Y:S02]  /*0c60*/  SYNCS.EXCH.64 URZ, [UR6+0x158], UR4 ;  /* 0x0001580406ff75b2 */ /* 0x0008e40008000100 */
[----:B----4-:R-:W-:Y:S01]  /*0c70*/  NOP ;  /* 0x0000000000007918 */ /* 0x010fe20000000000 */
.L_x_13:
[----:B------:R-:W4:Y:S01]  /*0c80*/  SHFL.IDX PT, R0, R88, RZ, 0x1f ;  /* 0x00001fff58007589 */ /* 0x000f2200000e0000 */
[----:B------:R-:W-:Y:S01]  /*0c90*/  ISETP.NE.OR P1, PT, RZ, UR18, !P1 ;  /* 0x00000012ff007c0c */ /* 0x000fe2000cf25670 */
[----:B------:R-:W-:Y:S01]  /*0ca0*/  NOP ;  /* 0x0000000000007918 */ /* 0x000fe20000000000 */
[----:B----4-:R-:W-:-:S13]  /*0cb0*/  ISETP.NE.AND P0, PT, R0, 0x5, PT ;  /* 0x000000050000780c */ /* 0x010fda0003f05270 */
[----:B------:R-:W-:Y:S05]  /*0cc0*/  @P0 BRA `(.L_x_14) ;  /* 0x0000000000480947 */ /* 0x000fea0003800000 */
[----:B------:R-:W4:Y:S01]  /*0cd0*/  S2UR UR5, SR_CgaCtaId ;  /* 0x00000000000579c3 */ /* 0x000f220000008800 */
[----:B--23--:R-:W-:Y:S01]  /*0ce0*/  UMOV UR4, 0x400 ;  /* 0x0000040000047882 */ /* 0x00cfe20000000000 */
        /* <DEDUP_REMOVED lines=9> */
[----:B----4-:R-:W-:Y:S01]  /*0d80*/  ULEA UR4, UR5, UR4, 0x18 ;  /* 0x0000000405047291 */ /* 0x010fe2000f8ec0ff */
[----:B------:R-:W2:Y:S11]  /*0d90*/  FENCE.VIEW.ASYNC.S ;  /* 0x00000000000073c6 */ /* 0x000eb60000000000 */
[----:B--2---:R4:W2:Y:S01]  /*0da0*/  SYNCS.EXCH.64 URZ, [UR4+0x160], UR6 ;  /* 0x0001600604ff75b2 */ /* 0x0048a20008000100 */
[----:B------:R4:W3:Y:S01]  /*0db0*/  SYNCS.EXCH.64 URZ, [UR4+0x170], UR8 ;  /* 0x0001700804ff75b2 */ /* 0x0008e20008000100 */
[----:B------:R4:W1:Y:S01]  /*0dc0*/  SYNCS.EXCH.64 URZ, [UR4+0x168], UR6 ;  /* 0x0001680604ff75b2 */ /* 0x0008620008000100 */
[----:B------:R4:W1:Y:S02]  /*0dd0*/  SYNCS.EXCH.64 URZ, [UR4+0x178], UR8 ;  /* 0x0001780804ff75b2 */ /* 0x0008640008000100 */
[----:B----4-:R-:W-:Y:S01]  /*0de0*/  NOP ;  /* 0x0000000000007918 */ /* 0x010fe20000000000 */
.L_x_14:
[----:B--23--:R-:W2:Y:S01]  /*0df0*/  S2UR UR7, SR_CgaCtaId ;  /* 0x00000000000779c3 */ /* 0x00cea20000008800 */
[----:B------:R-:W-:Y:S01]  /*0e00*/  VOTEU.ALL UP0, P1 ;  /* 0x0000000000ff7886 */ /* 0x000fe20000800000 */
[----:B------:R-:W-:Y:S01]  /*0e10*/  UMOV UR4, 0x20 ;  /* 0x0000002000047882 */ /* 0x000fe20000000000 */
[----:B------:R-:W-:Y:S01]  /*0e20*/  NOP ;  /* 0x0000000000007918 */ /* 0x000fe20000000000 */
[----:B-1----:R-:W-:Y:S01]  /*0e30*/  LOP3.LUT R3, R85, 0x1f, RZ, 0xc0, !PT ;  /* 0x0000001f55037812 */ /* 0x002fe200078ec0ff */
[----:B------:R-:W-:Y:S01]  /*0e40*/  UISETP.NE.AND UP4, UPT, UR18, URZ, UPT ;  /* 0x000000ff1200728c */ /* 0x000fe2000bf85270 */
[----:B------:R-:W-:Y:S01]  /*0e50*/  @!UP0 UMOV UR6, 0x400 ;  /* 0x0000040000068882 */ /* 0x000fe20000000000 */
[----:B------:R-:W-:-:S04]  /*0e60*/  @!UP0 UIADD3 UR4, UPT, UPT, -UR4, 0x100000, URZ ;  /* 0x0010000004048890 */ /* 0x000fc8000fffe1ff */
[----:B------:R-:W-:Y:S02]  /*0e70*/  @!UP0 USHF.L.U32 UR5, UR4, 0xb, URZ ;  /* 0x0000000b04058899 */ /* 0x000fe400080006ff */
[----:B------:R-:W-:Y:S02]  /*0e80*/  @!UP0 USHF.L.U32 UR4, UR4, 0x1, URZ ;  /* 0x0000000104048899 */ /* 0x000fe400080006ff */
[----:B--2---:R-:W-:Y:S01]  /*0e90*/  @!UP0 ULEA UR6, UR7, UR6, 0x18 ;  /* 0x0000000607068291 */ /* 0x004fe2000f8ec0ff */
[----:B------:R-:W1:Y:S01]  /*0ea0*/  LDCU UR7, c[0x0][0x36c] ;  /* 0x00006d80ff0777ac */ /* 0x000e620008000800 */
[----:B------:R-:W-:Y:S01]  /*0eb0*/  VOTEU.ALL UP0, P1 ;  /* 0x0000000000ff7886 */ /* 0x000fe20000800000 */
[----:B------:R-:W2:Y:S09]  /*0ec0*/  FENCE.VIEW.ASYNC.S ;  /* 0x00000000000073c6 */ /* 0x000eb20000000000 */
[----:B--2---:R2:W3:Y:S01]  /*0ed0*/  @!UP0 SYNCS.EXCH.64 URZ, [UR6+0x180], UR4 ;  /* 0x0001800406ff85b2 */ /* 0x0044e20008000100 */
[----:B-1----:R-:W-:-:S09]  /*0ee0*/  UISETP.EQ.U32.AND UP6, UPT, UR7, 0x1, UPT ;  /* 0x000000010700788c */ /* 0x002fd2000bfc2070 */
[----:B--2---:R-:W-:Y:S05]  /*0ef0*/  BRA.U !UP6, `(.L_x_15) ;  /* 0x000000010e087547 */ /* 0x004fea000b800000 */
[----:B---3--:R-:W-:Y:S01]  /*0f00*/  UCGABAR_ARV ;  /* 0x00000000000079c7 */ /* 0x008fe20008000000 */
[----:B------:R-:W-:Y:S05]  /*0f10*/  BRA `(.L_x_16) ;  /* 0x0000000000047947 */ /* 0x000fea0003800000 */
.L_x_15:
[----:B---3--:R-:W-:Y:S01]  /*0f20*/  NOP ;  /* 0x0000000000007918 */ /* 0x008fe20000000000 */
.L_x_16:
[----:B------:R-:W1:Y:S01]  /*0f30*/  S2UR UR20, SR_CTAID.X ;  /* 0x00000000001479c3 */ /* 0x000e620000002500 */
[----:B------:R-:W-:-:S05]  /*0f40*/  CS2R.32 R96, SR_CgaSize ;  /* 0x0000000000607805 */ /* 0x000fca0000008a00 */
[----:B------:R-:W-:-:S05]  /*0f50*/  IMAD R96, R96, -0xa0, RZ ;  /* 0xffffff6060607824 */ /* 0x000fca00078e02ff */
[----:B------:R-:W-:-:S14]  /*0f60*/  R2UR UR5, R96 ;  /* 0x00000000600572ca */ /* 0x000fdc00000e0000 */
[----:B------:R-:W2:Y:S01]  /*0f70*/  LDCU UR5, c[0x0][UR5+0x2b0] ;  /* 0x00005600050577ac */ /* 0x000ea20008000800 */
[----:B------:R-:W-:-:S05]  /*0f80*/  CS2R.32 R96, SR_CgaSize ;  /* 0x0000000000607805 */ /* 0x000fca0000008a00 */
[----:B------:R-:W-:-:S05]  /*0f90*/  IMAD R96, R96, -0xa0, RZ ;  /* 0xffffff6060607824 */ /* 0x000fca00078e02ff */
[----:B------:R-:W-:-:S14]  /*0fa0*/  R2UR UR4, R96 ;  /* 0x00000000600472ca */ /* 0x000fdc00000e0000 */
[----:B------:R-:W3:Y:S01]  /*0fb0*/  LDCU UR4, c[0x0][UR4+0x2b4] ;  /* 0x00005680040477ac */ /* 0x000ee20008000800 */
[----:B------:R-:W4:Y:S01]  /*0fc0*/  S2UR UR21, SR_CTAID.Y ;  /* 0x00000000001579c3 */ /* 0x000f220000002600 */
[----:B------:R-:W-:-:S05]  /*0fd0*/  CS2R.32 R96, SR_CgaSize ;  /* 0x0000000000607805 */ /* 0x000fca0000008a00 */
[----:B------:R-:W-:-:S05]  /*0fe0*/  IMAD R96, R96, -0xa0, RZ ;  /* 0xffffff6060607824 */ /* 0x000fca00078e02ff */
[----:B------:R-:W-:-:S14]  /*0ff0*/  R2UR UR7, R96 ;  /* 0x00000000600772ca */ /* 0x000fdc00000e0000 */
[----:B------:R-:W3:Y:S01]  /*1000*/  LDCU UR7, c[0x0][UR7+0x2a0] ;  /* 0x00005400070777ac */ /* 0x000ee20008000800 */
[----:B------:R-:W-:-:S05]  /*1010*/  CS2R.32 R96, SR_CgaSize ;  /* 0x0000000000607805 */ /* 0x000fca0000008a00 */
[----:B------:R-:W-:-:S05]  /*1020*/  IMAD R96, R96, -0xa0, RZ ;  /* 0xffffff6060607824 */ /* 0x000fca00078e02ff */
[----:B------:R-:W-:-:S14]  /*1030*/  R2UR UR8, R96 ;  /* 0x00000000600872ca */ /* 0x000fdc00000e0000 */
[----:B------:R-:W3:Y:S01]  /*1040*/  LDCU UR8, c[0x0][UR8+0x2a4] ;  /* 0x00005480080877ac */ /* 0x000ee20008000800 */
[----:B------:R-:W3:Y:S01]  /*1050*/  LDCU UR19, c[0x0][0xb24] ;  /* 0x00016480ff1377ac */ /* 0x000ee20008000800 */
[----:B------:R-:W3:Y:S01]  /*1060*/  LDCU UR39, c[0x0][0xb24] ;  /* 0x00016480ff2777ac */ /* 0x000ee20008000800 */
[----:B-1----:R-:W-:Y:S01]  /*1070*/  I2FP.F32.U32 R2, UR20 ;  /* 0x0000001400027c45 */ /* 0x002fe20008201000 */
[----:B------:R-:W1:Y:S04]  /*1080*/  LDCU UR24, c[0x0][0xb30] ;  /* 0x00016600ff1877ac */ /* 0x000e680008000800 */
[----:B--2---:R-:W-:Y:S01]  /*1090*/  FMUL R2, R2, UR5 ;  /* 0x0000000502027c20 */ /* 0x004fe20008400000 */
[----:B----4-:R-:W-:-:S05]  /*10a0*/  I2FP.F32.U32 R0, UR21 ;  /* 0x0000001500007c45 */ /* 0x010fca0008201000 */
[----:B------:R-:W2:Y:S01]  /*10b0*/  F2I.U32.TRUNC.NTZ R2, R2 ;  /* 0x0000000200027305 */ /* 0x000ea2000020f000 */
[----:B---3--:R-:W-:-:S07]  /*10c0*/  FMUL R0, R0, UR4 ;  /* 0x0000000400007c20 */ /* 0x008fce0008400000 */
[----:B------:R-:W3:Y:S01]  /*10d0*/  F2I.U32.TRUNC.NTZ R0, R0 ;  /* 0x0000000000007305 */ /* 0x000ee2000020f000 */
[----:B--2---:R-:W-:Y:S02]  /*10e0*/  R2UR UR4, R2 ;  /* 0x00000000020472ca */ /* 0x004fe400000e0000 */
[----:B------:R-:W-:Y:S02]  /*10f0*/  PRMT R2, RZ, 0x7610, R2 ;  /* 0x00007610ff027816 */ /* 0x000fe40000000002 */
[----:B---3--:R-:W-:Y:S02]  /*1100*/  R2UR UR6, R0 ;  /* 0x00000000000672ca */ /* 0x008fe400000e0000 */
[----:B------:R-:W-:-:S07]  /*1110*/  PRMT R0, RZ, 0x7610, R0 ;  /* 0x00007610ff007816 */ /* 0x000fce0000000000 */
[----:B------:R-:W-:-:S04]  /*1120*/  UIADD3 UR5, UPT, UPT, -UR4, URZ, URZ ;  /* 0x000000ff04057290 */ /* 0x000fc8000fffe1ff */
[----:B------:R-:W-:Y:S02]  /*1130*/  UIMAD UR5, UR7, UR5, UR20 ;  /* 0x00000005070572a4 */ /* 0x000fe4000f8e0214 */
[----:B------:R-:W-:-:S04]  /*1140*/  UIADD3 UR4, UPT, UPT, -UR6, URZ, URZ ;  /* 0x000000ff06047290 */ /* 0x000fc8000fffe1ff */
[----:B------:R-:W-:Y:S01]  /*1150*/  IMAD.U32 R96, RZ, RZ, UR5 ;  /* 0x00000005ff607e24 */ /* 0x000fe2000f8e00ff */
[----:B------:R-:W-:-:S06]  /*1160*/  UIMAD UR4, UR8, UR4, UR21 ;  /* 0x00000004080472a4 */ /* 0x000fcc000f8e0215 */
[----:B------:R-:W-:Y:S01]  /*1170*/  IMAD.U32 R95, RZ, RZ, UR4 ;  /* 0x00000004ff5f7e24 */ /* 0x000fe2000f8e00ff */
[----:B-1----:R-:W-:Y:S06]  /*1180*/  BRA.U UP4, `(.L_x_17) ;  /* 0x0000000104307547 */ /* 0x002fec000b800000 */
[----:B------:R-:W-:Y:S01]  /*1190*/  R2UR UR5, R95 ;  /* 0x000000005f0572ca */ /* 0x000fe200000e0000 */
[----:B------:R-:W-:Y:S01]  /*11a0*/  UMOV UR7, 0x3 ;  /* 0x0000000300077882 */ /* 0x000fe20000000000 */
[----:B------:R-:W-:-:S11]  /*11b0*/  R2UR UR4, R96 ;  /* 0x00000000600472ca */ /* 0x000fd600000e0000 */
[----:B------:R-:W-:-:S04]  /*11c0*/  UISETP.NE.AND UP0, UPT, UR5, URZ, UPT ;  /* 0x000000ff0500728c */ /* 0x000fc8000bf05270 */
[----:B------:R-:W-:Y:S02]  /*11d0*/  UISETP.LT.U32.OR UP0, UPT, UR4, 0x2, !UP0 ;  /* 0x000000020400788c */ /* 0x000fe4000c701470 */
[----:B------:R-:W-:Y:S02]  /*11e0*/  ULOP3.LUT UR4, UR4, 0xfffffffe, URZ, 0xc0, !UPT ;  /* 0xfffffffe04047892 */ /* 0x000fe4000f8ec0ff */
[----:B------:R-:W-:Y:S02]  /*11f0*/  USEL UR6, URZ, 0x1, !UP0 ;  /* 0x00000001ff067887 */ /* 0x000fe4000c000000 */
[----:B------:R-:W-:Y:S02]  /*1200*/  USEL UR5, URZ, 0x2, !UP0 ;  /* 0x00000002ff057887 */ /* 0x000fe4000c000000 */
[----:B------:R-:W-:Y:S02]  /*1210*/  USHF.L.U32 UR4, UR7, UR4, URZ ;  /* 0x0000000407047299 */ /* 0x000fe400080006ff */
[----:B------:R-:W-:-:S04]  /*1220*/  UIADD3 UR5, UPT, UPT, UR6, UR5, URZ ;  /* 0x0000000506057290 */ /* 0x000fc8000fffe0ff */
[----:B------:R-:W-:Y:S02]  /*1230*/  IMAD.U32 R0, RZ, RZ, UR4 ;  /* 0x00000004ff007e24 */ /* 0x000fe4000f8e00ff */
[----:B------:R-:W-:-:S07]  /*1240*/  IMAD.U32 R2, RZ, RZ, UR5 ;  /* 0x00000005ff027e24 */ /* 0x000fce000f8e00ff */
.L_x_17:
[----:B------:R-:W1:Y:S01]  /*1250*/  S2UR UR52, SR_CTAID.Z ;  /* 0x00000000003479c3 */ /* 0x000e620000002700 */
[----:B------:R-:W-:Y:S01]  /*1260*/  UISETP.GE.AND UP0, UPT, UR19, 0x1, UPT ;  /* 0x000000011300788c */ /* 0x000fe2000bf06270 */
[----:B------:R-:W-:-:S08]  /*1270*/  UMOV UR51, UR20 ;  /* 0x0000001400337c82 */ /* 0x000fd00008000000 */
[----:B------:R-:W-:Y:S05]  /*1280*/  BRA.U !UP0, `(.L_x_18) ;  /* 0x0000000108d47547 */ /* 0x000fea000b800000 */
[----:B------:R-:W2:Y:S01]  /*1290*/  LDCU.128 UR12, c[0x0][0xb10] ;  /* 0x00016200ff0c77ac */ /* 0x000ea20008000c00 */
[----:B------:R-:W3:Y:S01]  /*12a0*/  LDCU UR22, c[0x0][0xb0c] ;  /* 0x00016180ff1677ac */ /* 0x000ee20008000800 */
[----:B------:R-:W4:Y:S01]  /*12b0*/  LDCU UR6, c[0x0][0x370] ;  /* 0x00006e00ff0677ac */ /* 0x000f220008000800 */
[----:B------:R-:W1:Y:S01]  /*12c0*/  LDCU UR7, c[0x0][0x374] ;  /* 0x00006e80ff0777ac */ /* 0x000e620008000800 */
[----:B------:R-:W1:Y:S01]  /*12d0*/  LDCU UR23, c[0x0][0xb20] ;  /* 0x00016400ff1777ac */ /* 0x000e620008000800 */
[----:B--2---:R-:W-:Y:S02]  /*12e0*/  UIMAD.WIDE.U32 UR4, UR20, UR12, URZ ;  /* 0x0000000c140472a5 */ /* 0x004fe4000f8e00ff */
[----:B---3--:R-:W-:Y:S01]  /*12f0*/  UISETP.NE.AND UP0, UPT, UR22, 0x1, UPT ;  /* 0x000000011600788c */ /* 0x008fe2000bf05270 */
[----:B------:R-:W2:Y:S01]  /*1300*/  LDCU.64 UR8, c[0x0][0xb28] ;  /* 0x00016500ff0877ac */ /* 0x000ea20008000a00 */
[----:B----4-:R-:W-:-:S03]  /*1310*/  UIMAD.WIDE.U32 UR10, UR6, UR12, URZ ;  /* 0x0000000c060a72a5 */ /* 0x010fc6000f8e00ff */
[----:B------:R-:W-:Y:S01]  /*1320*/  UMOV UR4, UR5 ;  /* 0x0000000500047c82 */ /* 0x000fe20008000000 */
[----:B------:R-:W-:Y:S02]  /*1330*/  UISETP.NE.AND UP2, UPT, UR19, 0x1, UPT ;  /* 0x000000011300788c */ /* 0x000fe4000bf45270 */
[----:B------:R-:W-:Y:S01]  /*1340*/  USHF.R.U32.HI UR4, URZ, UR13, UR4 ;  /* 0x0000000dff047299 */ /* 0x000fe20008011604 */
[----:B------:R-:W-:Y:S01]  /*1350*/  UMOV UR10, UR11 ;  /* 0x0000000b000a7c82 */ /* 0x000fe20008000000 */
[----:B------:R-:W-:Y:S02]  /*1360*/  UIMAD.WIDE.U32 UR16, UR21, UR15, URZ ;  /* 0x0000000f151072a5 */ /* 0x000fe4000f8e00ff */
[----:B------:R-:W-:Y:S02]  /*1370*/  USEL UR5, UR20, UR4, !UP0 ;  /* 0x0000000414057287 */ /* 0x000fe4000c000000 */
[----:B------:R-:W-:Y:S02]  /*1380*/  @UP0 USHF.R.U32.HI UR6, URZ, UR13, UR10 ;  /* 0x0000000dff060299 */ /* 0x000fe4000801160a */
[----:B------:R-:W-:-:S02]  /*1390*/  UISETP.NE.AND UP0, UPT, UR14, 0x1, UPT ;  /* 0x000000010e00788c */ /* 0x000fc4000bf05270 */
[----:B-1----:R-:W-:Y:S02]  /*13a0*/  UIMAD.WIDE.U32 UR10, UR7, UR15, URZ ;  /* 0x0000000f070a72a5 */ /* 0x002fe4000f8e00ff */
[----:B--2---:R-:W-:Y:S01]  /*13b0*/  UIMAD.WIDE.U32 UR12, UR6, UR8, URZ ;  /* 0x00000008060c72a5 */ /* 0x004fe2000f8e00ff */
[----:B------:R-:W-:Y:S01]  /*13c0*/  UMOV UR4, UR17 ;  /* 0x0000001100047c82 */ /* 0x000fe20008000000 */
[----:B------:R-:W-:-:S03]  /*13d0*/  UIADD3 UR51, UPT, UPT, -UR5, URZ, URZ ;  /* 0x000000ff05337290 */ /* 0x000fc6000fffe1ff */
[----:B------:R-:W-:Y:S01]  /*13e0*/  UMOV UR10, UR11 ;  /* 0x0000000b000a7c82 */ /* 0x000fe20008000000 */
[----:B------:R-:W-:Y:S02]  /*13f0*/  USHF.R.U32.HI UR4, URZ, UR23, UR4 ;  /* 0x00000017ff047299 */ /* 0x000fe40008011604 */
[----:B------:R-:W-:Y:S01]  /*1400*/  @UP0 USHF.R.U32.HI UR7, URZ, UR23, UR10 ;  /* 0x00000017ff070299 */ /* 0x000fe2000801160a */
[----:B------:R-:W-:Y:S01]  /*1410*/  UMOV UR12, UR13 ;  /* 0x0000000d000c7c82 */ /* 0x000fe20008000000 */
[----:B------:R-:W-:Y:S02]  /*1420*/  USEL UR4, UR21, UR4, !UP0 ;  /* 0x0000000415047287 */ /* 0x000fe4000c000000 */
[----:B------:R-:W-:Y:S02]  /*1430*/  UIMAD.WIDE.U32 UR10, UR7, UR8, URZ ;  /* 0x00000008070a72a5 */ /* 0x000fe4000f8e00ff */
[----:B------:R-:W-:Y:S02]  /*1440*/  @UP2 USHF.R.U32.HI UR6, URZ, UR9, UR12 ;  /* 0x00000009ff062299 */ /* 0x000fe4000801160c */
[----:B------:R-:W-:-:S02]  /*1450*/  UIMAD.WIDE.U32 UR12, UR4, UR8, URZ ;  /* 0x00000008040c72a5 */ /* 0x000fc4000f8e00ff */
[----:B------:R-:W-:Y:S01]  /*1460*/  UIMAD UR51, UR22, UR51, UR20 ;  /* 0x00000033163372a4 */ /* 0x000fe2000f8e0214 */
[----:B------:R-:W-:Y:S02]  /*1470*/  UMOV UR10, UR11 ;  /* 0x0000000b000a7c82 */ /* 0x000fe40008000000 */
[----:B------:R-:W-:Y:S02]  /*1480*/  @UP2 USHF.R.U32.HI UR7, URZ, UR9, UR10 ;  /* 0x00000009ff072299 */ /* 0x000fe4000801160a */
[----:B------:R-:W-:Y:S02]  /*1490*/  UIMAD UR10, UR6, UR19, URZ ;  /* 0x00000013060a72a4 */ /* 0x000fe4000f8e02ff */
[----:B------:R-:W-:-:S04]  /*14a0*/  UIMAD UR7, UR7, UR19, URZ ;  /* 0x00000013070772a4 */ /* 0x000fc8000f8e02ff */
[----:B------:R-:W-:-:S03]  /*14b0*/  UISETP.GE.AND UP0, UPT, UR4, UR7, UPT ;  /* 0x000000070400728c */ /* 0x000fc6000bf06270 */
[----:B------:R-:W-:Y:S01]  /*14c0*/  UMOV UR7, UR13 ;  /* 0x0000000d00077c82 */ /* 0x000fe20008000000 */
[----:B------:R-:W-:Y:S02]  /*14d0*/  UISETP.GE.OR UP0, UPT, UR5, UR10, UP0 ;  /* 0x0000000a0500728c */ /* 0x000fe40008706670 */
[----:B------:R-:W-:Y:S02]  /*14e0*/  UIMAD.WIDE.U32 UR10, UR5, UR8, URZ ;  /* 0x00000008050a72a5 */ /* 0x000fe4000f8e00ff */
[----:B------:R-:W-:Y:S02]  /*14f0*/  USHF.R.U32.HI UR7, URZ, UR9, UR7 ;  /* 0x00000009ff077299 */ /* 0x000fe40008011607 */
[----:B------:R-:W-:Y:S02]  /*1500*/  UIADD3 UR10, UPT, UPT, -UR4, URZ, URZ ;  /* 0x000000ff040a7290 */ /* 0x000fe4000fffe1ff */
[----:B------:R-:W-:Y:S02]  /*1510*/  USEL UR7, UR4, UR7, !UP2 ;  /* 0x0000000704077287 */ /* 0x000fe4000d000000 */
[----:B------:R-:W-:Y:S01]  /*1520*/  UIMAD UR10, UR14, UR10, UR21 ;  /* 0x0000000a0e0a72a4 */ /* 0x000fe2000f8e0215 */
[----:B------:R-:W-:-:S02]  /*1530*/  @!UP0 UMOV UR8, UR11 ;  /* 0x0000000b00088c82 */ /* 0x000fc40008000000 */
[----:B------:R-:W-:Y:S02]  /*1540*/  @!UP0 USHF.R.U32.HI UR8, URZ, UR9, UR8 ;  /* 0x00000009ff088299 */ /* 0x000fe40008011608 */
[----:B------:R-:W-:Y:S02]  /*1550*/  UIADD3 UR9, UPT, UPT, -UR7, URZ, URZ ;  /* 0x000000ff07097290 */ /* 0x000fe4000fffe1ff */
[----:B------:R-:W-:Y:S02]  /*1560*/  @!UP0 USEL UR8, UR5, UR8, !UP2 ;  /* 0x0000000805088287 */ /* 0x000fe4000d000000 */
[----:B------:R-:W-:Y:S02]  /*1570*/  UIMAD UR9, UR19, UR9, UR4 ;  /* 0x00000009130972a4 */ /* 0x000fe4000f8e0204 */
[----:B------:R-:W-:Y:S02]  /*1580*/  @!UP0 UIADD3 UR7, UPT, UPT, UR7, -UR8, URZ ;  /* 0x8000000807078290 */ /* 0x000fe4000fffe0ff */
[----:B------:R-:W-:-:S02]  /*1590*/  @!UP0 UIMAD UR6, UR9, UR6, UR8 ;  /* 0x00000006090682a4 */ /* 0x000fc4000f8e0208 */
[----:B------:R-:W-:-:S04]  /*15a0*/  @!UP0 UIMAD UR4, UR7, UR19, UR5 ;  /* 0x00000013070482a4 */ /* 0x000fc8000f8e0205 */
[----:B------:R-:W-:Y:S01]  /*15b0*/  UIMAD UR21, UR4, UR14, UR10 ;  /* 0x0000000e041572a4 */ /* 0x000fe2000f8e020a */
[----:B------:R-:W-:Y:S02]  /*15c0*/  @!UP0 UMOV UR5, UR6 ;  /* 0x0000000600058c82 */ /* 0x000fe40008000000 */
[----:B------:R-:W-:-:S12]  /*15d0*/  UIMAD UR51, UR5, UR22, UR51 ;  /* 0x00000016053372a4 */ /* 0x000fd8000f8e0233 */
.L_x_18:
[----:B------:R-:W-:-:S09]  /*15e0*/  UISETP.NE.AND UP0, UPT, UR24, 0x1, UPT ;  /* 0x000000011800788c */ /* 0x000fd2000bf05270 */
[----:B------:R-:W-:Y:S05]  /*15f0*/  BRA.U UP0, `(.L_x_19) ;  /* 0x0000000100407547 */ /* 0x000fea000b800000 */
[----:B------:R-:W2:Y:S01]  /*1600*/  LDCU.128 UR8, c[0x0][0xb10] ;  /* 0x00016200ff0877ac */ /* 0x000ea20008000c00 */
[----:B------:R-:W3:Y:S01]  /*1610*/  LDCU UR12, c[0x0][0xb0c] ;  /* 0x00016180ff0c77ac */ /* 0x000ee20008000800 */
[----:B------:R-:W4:Y:S01]  /*1620*/  LDCU UR13, c[0x0][0xb20] ;  /* 0x00016400ff0d77ac */ /* 0x000f220008000800 */
[----:B--2---:R-:W-:Y:S02]  /*1630*/  UIMAD.WIDE.U32 UR4, UR51, UR8, URZ ;  /* 0x00000008330472a5 */ /* 0x004fe4000f8e00ff */
[----:B------:R-:W-:Y:S02]  /*1640*/  UIMAD.WIDE.U32 UR6, UR21, UR11, URZ ;  /* 0x0000000b150672a5 */ /* 0x000fe4000f8e00ff */
[----:B---3--:R-:W-:Y:S02]  /*1650*/  UISETP.NE.AND UP0, UPT, UR12, 0x1, UPT ;  /* 0x000000010c00788c */ /* 0x008fe4000bf05270 */
[----:B------:R-:W-:-:S03]  /*1660*/  USHF.R.U32.HI UR5, URZ, UR9, UR5 ;  /* 0x00000009ff057299 */ /* 0x000fc60008011605 */
[----:B------:R-:W-:Y:S01]  /*1670*/  UMOV UR4, UR7 ;  /* 0x0000000700047c82 */ /* 0x000fe20008000000 */
[----:B------:R-:W-:Y:S02]  /*1680*/  USEL UR5, UR51, UR5, !UP0 ;  /* 0x0000000533057287 */ /* 0x000fe4000c000000 */
[----:B------:R-:W-:Y:S02]  /*1690*/  UISETP.NE.AND UP0, UPT, UR10, 0x1, UPT ;  /* 0x000000010a00788c */ /* 0x000fe4000bf05270 */
[----:B----4-:R-:W-:-:S04]  /*16a0*/  USHF.R.U32.HI UR4, URZ, UR13, UR4 ;  /* 0x0000000dff047299 */ /* 0x010fc80008011604 */
[----:B------:R-:W-:-:S04]  /*16b0*/  USEL UR4, UR21, UR4, !UP0 ;  /* 0x0000000415047287 */ /* 0x000fc8000c000000 */
[----:B------:R-:W-:Y:S02]  /*16c0*/  UIADD3 UR6, UPT, UPT, -UR4, UR5, URZ ;  /* 0x0000000504067290 */ /* 0x000fe4000fffe1ff */
[----:B------:R-:W-:Y:S02]  /*16d0*/  UIADD3 UR4, UPT, UPT, UR4, -UR5, URZ ;  /* 0x8000000504047290 */ /* 0x000fe4000fffe0ff */
[----:B------:R-:W-:Y:S02]  /*16e0*/  UIMAD UR21, UR6, UR10, UR21 ;  /* 0x0000000a061572a4 */ /* 0x000fe4000f8e0215 */
[----:B------:R-:W-:-:S12]  /*16f0*/  UIMAD UR51, UR4, UR12, UR51 ;  /* 0x0000000c043372a4 */ /* 0x000fd8000f8e0233 */
.L_x_19:
[----:B------:R-:W-:Y:S05]  /*1700*/  BRA.U !UP6, `(.L_x_20) ;  /* 0x000000010e0c7547 */ /* 0x000fea000b800000 */
[----:B------:R-:W-:Y:S01]  /*1710*/  UCGABAR_WAIT ;  /* 0x0000000000007dc7 */ /* 0x000fe20008000000 */
[----:B------:R-:W-:Y:S01]  /*1720*/  CCTL.IVALL ;  /* 0x00000000ff00798f */ /* 0x000fe20002000000 */
[----:B------:R-:W-:Y:S05]  /*1730*/  BRA `(.L_x_21) ;  /* 0x0000000000047947 */ /* 0x000fea0003800000 */
.L_x_20:
[----:B------:R-:W-:Y:S06]  /*1740*/  BAR.SYNC.DEFER_BLOCKING 0x0 ;  /* 0x0000000000007b1d */ /* 0x000fec0000010000 */
.L_x_21:
[----:B------:R-:W-:Y:S05]  /*1750*/  BRA.U UP5, `(.L_x_22) ;  /* 0x0000001d05c47547 */ /* 0x000fea000b800000 */
[----:B------:R-:W2:Y:S01]  /*1760*/  LDCU UR5, c[0x0][0x388] ;  /* 0x00007100ff0577ac */ /* 0x000ea20008000800 */
[----:B------:R-:W-:Y:S01]  /*1770*/  PLOP3.LUT P1, PT, PT, PT, UP3, 0x80, 0x8 ;  /* 0x000000000008781c */ /* 0x000fe20003f2f038 */
[----:B------:R-:W-:Y:S01]  /*1780*/  IMAD.MOV.U32 R2, RZ, RZ, RZ ;  /* 0x000000ffff027224 */ /* 0x000fe200078e00ff */
[----:B------:R-:W-:Y:S01]  /*1790*/  ISETP.EQ.OR P2, PT, R3, RZ, P3 ;  /* 0x000000ff0300720c */ /* 0x000fe20001f42670 */
[----:B------:R-:W3:Y:S01]  /*17a0*/  LDCU UR6, c[0x0][0x38c] ;  /* 0x00007180ff0677ac */ /* 0x000ee20008000800 */
[----:B------:R-:W-:Y:S01]  /*17b0*/  PLOP3.LUT P1, PT, P1, PT, PT, 0x8, 0x80 ;  /* 0x000000000080781c */ /* 0x000fe20000f2e170 */
[----:B------:R-:W4:Y:S01]  /*17c0*/  LDCU UR48, c[0x0][0x390] ;  /* 0x00007200ff3077ac */ /* 0x000f220008000800 */
[----:B------:R-:W-:Y:S01]  /*17d0*/  UISETP.NE.AND UP1, UPT, UR18, URZ, UPT ;  /* 0x000000ff1200728c */ /* 0x000fe2000bf25270 */
[----:B------:R-:W3:Y:S01]  /*17e0*/  LDCU UR47, c[0x0][0x370] ;  /* 0x00006e00ff2f77ac */ /* 0x000ee20008000800 */
[----:B--2---:R-:W-:Y:S01]  /*17f0*/  UIADD3 UR5, UPT, UPT, UR5, 0x1f, URZ ;  /* 0x0000001f05057890 */ /* 0x004fe2000fffe0ff */
[----:B------:R-:W2:Y:S03]  /*1800*/  LDCU.64 UR36, c[0x0][0x348] ;  /* 0x00006900ff2477ac */ /* 0x000ea60008000a00 */
[----:B------:R-:W-:-:S02]  /*1810*/  USHF.R.S32.HI UR4, URZ, 0x1f, UR5 ;  /* 0x0000001fff047899 */ /* 0x000fc40008011405 */
[----:B-1----:R-:W-:Y:S02]  /*1820*/  USHF.L.U32 UR52, UR20, 0x7, URZ ;  /* 0x0000000714347899 */ /* 0x002fe400080006ff */
[----:B------:R-:W-:Y:S02]  /*1830*/  ULEA.HI UR4, UR4, UR5, URZ, 0x5 ;  /* 0x0000000504047291 */ /* 0x000fe4000f8f28ff */
[----:B------:R-:W-:Y:S02]  /*1840*/  USHF.L.U32 UR5, UR20, 0x6, URZ ;  /* 0x0000000614057899 */ /* 0x000fe400080006ff */
[----:B------:R-:W-:Y:S02]  /*1850*/  USHF.R.S32.HI UR4, URZ, 0x5, UR4 ;  /* 0x00000005ff047899 */ /* 0x000fe40008011404 */
[----:B------:R-:W-:Y:S02]  /*1860*/  ULOP3.LUT UR50, UR5, 0x40, URZ, 0xc0, !UPT ;  /* 0x0000004005327892 */ /* 0x000fe4000f8ec0ff */
[----:B---3--:R-:W-:Y:S01]  /*1870*/  UIMAD UR4, UR4, UR6, URZ ;  /* 0x00000006040472a4 */ /* 0x008fe2000f8e02ff */
[----:B------:R-:W1:Y:S03]  /*1880*/  LDCU UR46, c[0x0][0x374] ;  /* 0x00006e80ff2e77ac */ /* 0x000e660008000800 */
[----:B----4-:R-:W-:-:S02]  /*1890*/  UIMAD UR48, UR4, UR48, URZ ;  /* 0x00000030043072a4 */ /* 0x010fc4000f8e02ff */
[----:B------:R-:W-:Y:S02]  /*18a0*/  USEL UR33, UR62, 0x2, UP1 ;  /* 0x000000023e217887 */ /* 0x000fe40008800000 */
[----:B------:R-:W-:Y:S02]  /*18b0*/  UISETP.NE.AND UP2, UPT, UR48, URZ, UPT ;  /* 0x000000ff3000728c */ /* 0x000fe4000bf45270 */
[----:B------:R-:W-:Y:S01]  /*18c0*/  UISETP.LT.U32.AND UP0, UPT, UR48, 0x10, UPT ;  /* 0x000000103000788c */ /* 0x000fe2000bf01070 */
[----:B------:R-:W-:Y:S01]  /*18d0*/  UMOV UR23, 0x1 ;  /* 0x0000000100177882 */ /* 0x000fe20000000000 */
[----:B------:R-:W-:Y:S02]  /*18e0*/  UMOV UR26, URZ ;  /* 0x000000ff001a7c82 */ /* 0x000fe40008000000 */
[----:B------:R-:W-:Y:S01]  /*18f0*/  USEL UR4, UR48, 0x10, UP0 ;  /* 0x0000001030047887 */ /* 0x000fe20008000000 */
[----:B------:R-:W-:Y:S01]  /*1900*/  UMOV UR27, URZ ;  /* 0x000000ff001b7c82 */ /* 0x000fe20008000000 */
[----:B------:R-:W-:-:S02]  /*1910*/  UMOV UR34, URZ ;  /* 0x000000ff00227c82 */ /* 0x000fc40008000000 */
[----:B------:R-:W-:Y:S02]  /*1920*/  UIADD3 UR5, UPT, UPT, UR4, -0x1, URZ ;  /* 0xffffffff04057890 */ /* 0x000fe4000fffe0ff */
[----:B------:R-:W-:Y:S02]  /*1930*/  @!UP2 UIADD3 UR5, UPT, UPT, UR4, URZ, URZ ;  /* 0x000000ff0405a290 */ /* 0x000fe4000fffe0ff */
[----:B------:R-:W-:Y:S02]  /*1940*/  UIADD3 UR45, UPT, UPT, UR48, -UR4, URZ ;  /* 0x80000004302d7290 */ /* 0x000fe4000fffe0ff */
[----:B-12---:R-:W-:-:S12]  /*1950*/  UIADD3 UR49, UPT, UPT, UR5, 0x1, URZ ;  /* 0x0000000105317890 */ /* 0x006fd8000fffe0ff */
.L_x_40:
[----:B------:R-:W1:Y:S01]  /*1960*/  S2UR UR25, SR_CgaCtaId ;  /* 0x00000000001979c3 */ /* 0x000e620000008800 */
[----:B------:R-:W-:Y:S01]  /*1970*/  UMOV UR4, 0x400 ;  /* 0x0000040000047882 */ /* 0x000fe20000000000 */
[----:B------:R-:W-:Y:S01]  /*1980*/  MOV R0, UR23 ;  /* 0x0000001700007c02 */ /* 0x000fe20008000f00 */
[----:B------:R-:W-:Y:S02]  /*1990*/  UISETP.NE.AND UP0, UPT, UR48, URZ, UPT ;  /* 0x000000ff3000728c */ /* 0x000fe4000bf05270 */
[----:B------:R-:W-:Y:S01]  /*19a0*/  ULEA UR19, UR21, UR50, 0x7 ;  /* 0x0000003215137291 */ /* 0x000fe2000f8e38ff */
[----:B------:R-:W-:Y:S01]  /*19b0*/  SHF.L.U32 R0, R0, 0x1f, RZ ;  /* 0x0000001f00007819 */ /* 0x000fe200000006ff */
[----:B------:R-:W-:Y:S01]  /*19c0*/  UMOV UR24, URZ ;  /* 0x000000ff00187c82 */ /* 0x000fe20008000000 */
[----:B------:R-:W-:Y:S01]  /*19d0*/  UMOV UR21, URZ ;  /* 0x000000ff00157c82 */ /* 0x000fe20008000000 */
[----:B------:R-:W-:Y:S01]  /*19e0*/  UMOV UR20, URZ ;  /* 0x000000ff00147c82 */ /* 0x000fe20008000000 */
[----:B-1----:R-:W-:-:S04]  /*19f0*/  ULEA UR25, UR25, UR4, 0x18 ;  /* 0x0000000419197291 */ /* 0x002fc8000f8ec0ff */
[----:B------:R-:W-:-:S09]  /*1a00*/  ULEA UR4, UR26, UR25, 0x3 ;  /* 0x000000191a047291 */ /* 0x000fd2000f8e18ff */
[----:B------:R1:W2:Y:S01]  /*1a10*/  SYNCS.PHASECHK.TRANS64.TRYWAIT P0, [UR4+0x80], R0 ;  /* 0x00008000ff0075a7 */ /* 0x0002a20008001104 */
[----:B------:R-:W-:-:S04]  /*1a20*/  ULEA.HI UR4, UR51, UR51, URZ, 0x1 ;  /* 0x0000003333047291 */ /* 0x000fc8000f8f08ff */
[----:B------:R-:W-:-:S04]  /*1a30*/  USHF.L.U32 UR4, UR4, 0x7, URZ ;  /* 0x0000000704047899 */ /* 0x000fc800080006ff */
[----:B------:R-:W-:-:S04]  /*1a40*/  ULOP3.LUT UR4, UR4, 0xffffff00, URZ, 0xc0, !UPT ;  /* 0xffffff0004047892 */ /* 0x000fc8000f8ec0ff */
[----:B------:R-:W-:Y:S01]  /*1a50*/  ULOP3.LUT UR35, UR4, 0x80, UR52, 0xf8, !UPT ;  /* 0x0000008004237892 */ /* 0x000fe2000f8ef834 */
[----:B------:R-:W-:Y:S11]  /*1a60*/  BRA.U !UP0, `(.L_x_23) ;  /* 0x0000000508607547 */ /* 0x000ff6000b800000 */
[----:B------:R-:W3:Y:S01]  /*1a70*/  LDCU.128 UR8, c[0x0][0x480] ;  /* 0x00009000ff0877ac */ /* 0x000ee20008000c00 */
[----:B------:R-:W4:Y:S01]  /*1a80*/  LDCU.64 UR12, c[0x0][0x490] ;  /* 0x00009200ff0c77ac */ /* 0x000f220008000a00 */
[----:B------:R-:W1:Y:S01]  /*1a90*/  LDCU.64 UR20, c[0x0][0x4b0] ;  /* 0x00009600ff1477ac */ /* 0x000e620008000a00 */
[----:B------:R-:W1:Y:S01]  /*1aa0*/  LDCU.64 UR16, c[0x0][0x4d0] ;  /* 0x00009a00ff1077ac */ /* 0x000e620008000a00 */
[----:B------:R-:W1:Y:S01]  /*1ab0*/  LDCU UR43, c[0x0][0x390] ;  /* 0x00007200ff2b77ac */ /* 0x000e620008000800 */
[----:B---3--:R-:W-:Y:S02]  /*1ac0*/  UIMAD.WIDE.U32 UR4, UR35, UR9, URZ ;  /* 0x00000009230472a5 */ /* 0x008fe4000f8e00ff */
[----:B------:R-:W-:Y:S01]  /*1ad0*/  UISETP.NE.AND UP0, UPT, UR8, 0x1, UPT ;  /* 0x000000010800788c */ /* 0x000fe2000bf05270 */
[----:B------:R-:W3:Y:S04]  /*1ae0*/  LDCU UR44, c[0x0][0x38c] ;  /* 0x00007180ff2c77ac */ /* 0x000ee80008000800 */
[----:B------:R-:W-:Y:S01]  /*1af0*/  UMOV UR4, UR5 ;  /* 0x0000000500047c82 */ /* 0x000fe20008000000 */
[----:B------:R-:W1:Y:S01]  /*1b00*/  LDCU.64 UR14, c[0x0][0x4b8] ;  /* 0x00009700ff0e77ac */ /* 0x000e620008000a00 */
[----:B------:R-:W-:-:S02]  /*1b10*/  USHF.R.U32.HI UR6, URZ, UR10, UR4 ;  /* 0x0000000aff067299 */ /* 0x000fc40008011604 */
[----:B------:R-:W-:Y:S02]  /*1b20*/  UIADD3 UR34, UPT, UPT, UR49, UR27, URZ ;  /* 0x0000001b31227290 */ /* 0x000fe4000fffe0ff */
[----:B------:R-:W-:Y:S02]  /*1b30*/  USEL UR6, UR35, UR6, !UP0 ;  /* 0x0000000623067287 */ /* 0x000fe4000c000000 */
[----:B------:R-:W-:Y:S02]  /*1b40*/  UISETP.NE.AND UP0, UPT, UR11, 0x1, UPT ;  /* 0x000000010b00788c */ /* 0x000fe4000bf05270 */
[----:B----4-:R-:W-:Y:S02]  /*1b50*/  UIMAD.WIDE.U32 UR4, UR6, UR12, URZ ;  /* 0x0000000c060472a5 */ /* 0x010fe4000f8e00ff */
[----:B------:R-:W-:Y:S01]  /*1b60*/  UIADD3 UR7, UPT, UPT, -UR6, URZ, URZ ;  /* 0x000000ff06077290 */ /* 0x000fe2000fffe1ff */
[----:B------:R-:W-:-:S03]  /*1b70*/  UMOV UR24, URZ ;  /* 0x000000ff00187c82 */ /* 0x000fc60008000000 */
[----:B------:R-:W-:Y:S01]  /*1b80*/  UIMAD UR7, UR8, UR7, UR35 ;  /* 0x00000007080772a4 */ /* 0x000fe2000f8e0223 */
[----:B------:R-:W-:Y:S02]  /*1b90*/  UMOV UR4, UR5 ;  /* 0x0000000500047c82 */ /* 0x000fe40008000000 */
[----:B------:R-:W-:Y:S02]  /*1ba0*/  USHF.R.U32.HI UR13, URZ, UR13, UR4 ;  /* 0x0000000dff0d7299 */ /* 0x000fe40008011604 */
[----:B------:R-:W4:Y:S02]  /*1bb0*/  LDCU.64 UR4, c[0x0][0x4d8] ;  /* 0x00009b00ff0477ac */ /* 0x000f240008000a00 */
[----:B------:R-:W-:-:S04]  /*1bc0*/  USEL UR13, UR6, UR13, !UP0 ;  /* 0x0000000d060d7287 */ /* 0x000fc8000c000000 */
[----:B------:R-:W-:-:S04]  /*1bd0*/  UIADD3 UR12, UPT, UPT, -UR13, URZ, URZ ;  /* 0x000000ff0d0c7290 */ /* 0x000fc8000fffe1ff */
[----:B------:R-:W-:Y:S02]  /*1be0*/  UIMAD UR12, UR11, UR12, UR6 ;  /* 0x0000000c0b0c72a4 */ /* 0x000fe4000f8e0206 */
[----:B-1----:R-:W-:Y:S02]  /*1bf0*/  UIMAD UR11, UR7, UR20, UR16 ;  /* 0x00000014070b72a4 */ /* 0x002fe4000f8e0210 */
[----:B------:R-:W-:Y:S01]  /*1c00*/  UIMAD UR12, UR12, UR21, UR17 ;  /* 0x000000150c0c72a4 */ /* 0x000fe2000f8e0211 */
[----:B------:R-:W-:Y:S01]  /*1c10*/  UMOV UR6, UR26 ;  /* 0x0000001a00067c82 */ /* 0x000fe20008000000 */
[----:B------:R-:W-:Y:S01]  /*1c20*/  UMOV UR20, URZ ;  /* 0x000000ff00147c82 */ /* 0x000fe20008000000 */
[----:B---3--:R-:W-:-:S09]  /*1c30*/  UMOV UR21, URZ ;  /* 0x000000ff00157c82 */ /* 0x008fd20008000000 */
.L_x_29:
[----:B------:R-:W-:Y:S01]  /*1c40*/  @!P3 MOV R3, 0x6000 ;  /* 0x000060000003b802 */ /* 0x000fe20000000f00 */
[----:B------:R-:W-:Y:S01]  /*1c50*/  ULEA UR9, UR6, UR25, 0x3 ;  /* 0x0000001906097291 */ /* 0x000fe2000f8e18ff */
[----:B-12---:R-:W-:Y:S11]  /*1c60*/  @P0 BRA `(.L_x_24) ;  /* 0x0000000000100947 */ /* 0x006ff60003800000 */
[----:B------:R-:W-:Y:S04]  /*1c70*/  MOV R0, UR23 ;  /* 0x0000001700007c02 */ /* 0x000fe80008000f00 */
[----:B------:R-:W-:Y:S04]  /*1c80*/  SHF.L.U32 R5, R0, 0x1f, RZ ;  /* 0x0000001f00057819 */ /* 0x000fe800000006ff */
[----:B------:R-:W1:Y:S02]  /*1c90*/  SYNCS.PHASECHK.TRANS64.TRYWAIT P0, [UR9+0x80], R5 ;  /* 0x00008005ff0075a7 */ /* 0x000e640008001109 */
[----:B-1----:R-:W-:Y:S05]  /*1ca0*/  @!P0 BRA `(.L_x_25) ;  /* 0x0000008800048947 */ /* 0x002fea0003800000 */
.L_x_24:
[----:B------:R2:W-:Y:S01]  /*1cb0*/  @!P3 SYNCS.ARRIVE.TRANS64 RZ, [UR9], R3 ;  /* 0x00000003ffffb9a7 */ /* 0x0005e20008000009 */
[----:B------:R-:W-:Y:S04]  /*1cc0*/  ULOP3.LUT UR7, UR33, 0x2, URZ, 0xfc, !UPT ;  /* 0x0000000221077892 */ /* 0x000fe8000f8efcff */
[----:B------:R-:W-:Y:S09]  /*1cd0*/  UISETP.NE.AND UP0, UPT, UR7, 0x2, UPT ;  /* 0x000000020700788c */ /* 0x000ff2000bf05270 */
[----:B------:R-:W-:Y:S05]  /*1ce0*/  BRA.U UP0, `(.L_x_26) ;  /* 0x0000000100047547 */ /* 0x000fea000b800000 */
[----:B----4-:R-:W-:Y:S05]  /*1cf0*/  BPT.TRAP 0x1 ;  /* 0x000000040000795c */ /* 0x010fea0000300000 */
.L_x_26:
[----:B------:R-:W-:Y:S04]  /*1d00*/  BSSY.RECONVERGENT B0, `(.L_x_27) ;  /* 0x0000003000007945 */ /* 0x000fe80003800200 */
[----:B------:R-:W-:Y:S05]  /*1d10*/  @P2 BRA `(.L_x_28) ;  /* 0x0000000000042947 */ /* 0x000fea0003800000 */
[----:B----4-:R-:W-:Y:S05]  /*1d20*/  BPT.TRAP 0x1 ;  /* 0x000000040000795c */ /* 0x010fea0000300000 */
.L_x_28:
[----:B----4-:R-:W-:Y:S05]  /*1d30*/  BSYNC.RECONVERGENT B0 ;  /* 0x0000000000007941 */ /* 0x010fea0003800200 */
.L_x_27:
[----:B------:R-:W-:Y:S02]  /*1d40*/  UIADD3 UR7, UPT, UPT, UR6, 0x1, URZ ;  /* 0x0000000106077890 */ /* 0x000fe4000fffe0ff */
[----:B------:R-:W-:Y:S02]  /*1d50*/  ULEA UR16, UR6, UR25, 0xc ;  /* 0x0000001906107291 */ /* 0x000fe4000f8e60ff */
[----:B------:R-:W-:Y:S02]  /*1d60*/  UISETP.NE.AND UP0, UPT, UR7, 0x10, UPT ;  /* 0x000000100700788c */ /* 0x000fe4000bf05270 */
[----:B------:R-:W-:Y:S02]  /*1d70*/  UIADD3 UR30, UP1, UPT, UR36, 0x80, URZ ;  /* 0x00000080241e7890 */ /* 0x000fe4000ff3e0ff */
[----:B------:R-:W-:Y:S02]  /*1d80*/  USEL UR8, URZ, 0x1, UP0 ;  /* 0x00000001ff087887 */ /* 0x000fe40008000000 */
[----:B------:R-:W-:Y:S02]  /*1d90*/  USEL UR26, UR7, URZ, UP0 ;  /* 0x000000ff071a7287 */ /* 0x000fe40008000000 */
[----:B------:R-:W-:Y:S02]  /*1da0*/  ULOP3.LUT UR23, UR23, UR8, URZ, 0x3c, !UPT ;  /* 0x0000000817177292 */ /* 0x000fe4000f8e3cff */
[----:B------:R-:W-:Y:S02]  /*1db0*/  ULEA UR7, UR26, UR25, 0x3 ;  /* 0x000000191a077291 */ /* 0x000fe4000f8e18ff */
[----:B------:R-:W-:Y:S02]  /*1dc0*/  ULEA UR8, UR6, UR25, 0xd ;  /* 0x0000001906087291 */ /* 0x000fe4000f8e68ff */
[----:B------:R-:W-:Y:S01]  /*1dd0*/  ULOP3.LUT UR9, UR9, 0xfefffff8, URZ, 0xc0, !UPT ;  /* 0xfefffff809097892 */ /* 0x000fe2000f8ec0ff */
[----:B-1----:R-:W-:Y:S01]  /*1de0*/  MOV R0, UR23 ;  /* 0x0000001700007c02 */ /* 0x002fe20008000f00 */
[----:B------:R-:W-:Y:S02]  /*1df0*/  USHF.L.U32 UR10, UR24, 0x5, URZ ;  /* 0x00000005180a7899 */ /* 0x000fe400080006ff */
[----:B------:R-:W-:Y:S01]  /*1e00*/  UIADD3.X UR31, UPT, UPT, URZ, UR37, URZ, UP1, !UPT ;  /* 0x00000025ff1f7290 */ /* 0x000fe20008ffe4ff */
[----:B--2---:R-:W-:Y:S01]  /*1e10*/  SHF.L.U32 R3, R0, 0x1f, RZ ;  /* 0x0000001f00037819 */ /* 0x004fe200000006ff */
[----:B------:R-:W-:Y:S02]  /*1e20*/  UIADD3 UR8, UPT, UPT, UR8, 0x8400, URZ ;  /* 0x0000840008087890 */ /* 0x000fe4000fffe0ff */
[----:B------:R-:W-:Y:S01]  /*1e30*/  UIADD3 UR28, UP0, UPT, UR36, 0x180, URZ ;  /* 0x00000180241c7890 */ /* 0x000fe2000ff1e0ff */
[----:B------:R3:W1:Y:S01]  /*1e40*/  SYNCS.PHASECHK.TRANS64.TRYWAIT P0, [UR7+0x80], R3 ;  /* 0x00008003ff0075a7 */ /* 0x0006620008001107 */
[----:B------:R-:W-:Y:S02]  /*1e50*/  UIMAD UR7, UR20, UR14, UR4 ;  /* 0x0000000e140772a4 */ /* 0x000fe4000f8e0204 */
[----:B------:R-:W-:Y:S02]  /*1e60*/  UIMAD UR6, UR21, UR15, UR5 ;  /* 0x0000000f150672a4 */ /* 0x000fe4000f8e0205 */
[----:B------:R-:W-:Y:S02]  /*1e70*/  UIADD3.X UR29, UPT, UPT, URZ, UR37, URZ, UP0, !UPT ;  /* 0x00000025ff1d7290 */ /* 0x000fe400087fe4ff */
[----:B------:R-:W-:Y:S02]  /*1e80*/  UPRMT UR6, UR7, 0x40, UR6 ;  /* 0x0000004007067896 */ /* 0x000fe40008000006 */
[----:B------:R-:W-:Y:S02]  /*1e90*/  UIADD3 UR16, UPT, UPT, UR16, 0x28400, URZ ;  /* 0x0002840010107890 */ /* 0x000fe4000fffe0ff */
[----:B------:R-:W-:Y:S02]  /*1ea0*/  UPRMT UR6, UR6, 0x5410, URZ ;  /* 0x0000541006067896 */ /* 0x000fe400080000ff */
[----:B------:R-:W-:Y:S02]  /*1eb0*/  UIADD3 UR32, UPT, UPT, UR20, 0x1, URZ ;  /* 0x0000000114207890 */ /* 0x000fe4000fffe0ff */
[----:B------:R-:W-:Y:S02]  /*1ec0*/  UIADD3 UR22, UPT, UPT, UR21, 0x1, URZ ;  /* 0x0000000115167890 */ /* 0x000fe4000fffe0ff */
[----:B------:R-:W-:Y:S02]  /*1ed0*/  UISETP.NE.AND UP2, UPT, UR32, UR44, UPT ;  /* 0x0000002c2000728c */ /* 0x000fe4000bf45270 */
[----:B------:R-:W-:Y:S02]  /*1ee0*/  UIADD3 UR27, UPT, UPT, UR27, 0x1, URZ ;  /* 0x000000011b1b7890 */ /* 0x000fe4000fffe0ff */
[----:B------:R-:W-:Y:S01]  /*1ef0*/  UIADD3 UR7, UPT, UPT, UR24, 0x1, URZ ;  /* 0x0000000118077890 */ /* 0x000fe2000fffe0ff */
[----:B------:R-:W-:Y:S01]  /*1f00*/  UMOV UR40, 0x0 ;  /* 0x0000000000287882 */ /* 0x000fe20000000000 */
[----:B------:R-:W-:Y:S01]  /*1f10*/  UMOV UR41, 0x10000000 ;  /* 0x1000000000297882 */ /* 0x000fe20000000000 */
[----:B------:R-:W-:Y:S01]  /*1f20*/  UMOV UR17, UR9 ;  /* 0x0000000900117c82 */ /* 0x000fe20008000000 */
[----:B------:R2:W-:Y:S01]  /*1f30*/  UTMALDG.4D.IM2COL.2CTA [UR8], [UR30], UR6, desc[UR40] ;  /* 0x000028081e0073b4 */ /* 0x0005e20008259006 */
[----:B------:R-:W-:Y:S02]  /*1f40*/  UMOV UR18, UR10 ;  /* 0x0000000a00127c82 */ /* 0x000fe40008000000 */
[----:B------:R-:W-:Y:S04]  /*1f50*/  @UP2 UIADD3 UR22, UPT, UPT, UR21, URZ, URZ ;  /* 0x000000ff15162290 */ /* 0x000fe8000fffe0ff */
[----:B------:R-:W-:Y:S01]  /*1f60*/  UISETP.NE.AND UP0, UPT, UR22, UR43, UPT ;  /* 0x0000002b1600728c */ /* 0x000fe2000bf05270 */
[----:B------:R4:W-:Y:S10]  /*1f70*/  UTMALDG.4D.2CTA [UR16], [UR28], desc[UR40] ;  /* 0x000028101c0075b4 */ /* 0x0009f40008219000 */
[----:B------:R-:W-:Y:S07]  /*1f80*/  @UP0 UIADD3 UR7, UPT, UPT, UR24, URZ, URZ ;  /* 0x000000ff18070290 */ /* 0x000fee000fffe0ff */
[----:B------:R-:W-:Y:S01]  /*1f90*/  UMOV UR24, UR7 ;  /* 0x0000000700187c82 */ /* 0x000fe20008000000 */
[----:B--2---:R-:W-:Y:S01]  /*1fa0*/  UMOV UR6, UR26 ;  /* 0x0000001a00067c82 */ /* 0x004fe20008000000 */
[----:B----4-:R-:W-:Y:S02]  /*1fb0*/  USEL UR21, UR22, URZ, UP0 ;  /* 0x000000ff16157287 */ /* 0x010fe40008000000 */
[----:B------:R-:W-:Y:S02]  /*1fc0*/  UISETP.NE.AND UP0, UPT, UR27, UR34, UPT ;  /* 0x000000221b00728c */ /* 0x000fe4000bf05270 */
[----:B------:R-:W-:Y:S07]  /*1fd0*/  USEL UR20, UR32, URZ, UP2 ;  /* 0x000000ff20147287 */ /* 0x000fee0009000000 */
[----:B---3--:R-:W-:Y:S05]  /*1fe0*/  BRA.U UP0, `(.L_x_29) ;  /* 0xfffffffd00147547 */ /* 0x008fea000b83ffff */
.L_x_23:
[----:B------:R-:W-:Y:S01]  /*1ff0*/  ULEA UR4, UR26, UR25, 0x3 ;  /* 0x000000191a047291 */ /* 0x000fe2000f8e18ff */
[----:B-1----:R-:W-:Y:S01]  /*2000*/  MOV R0, UR23 ;  /* 0x0000001700007c02 */ /* 0x002fe20008000f00 */
[----:B------:R-:W-:Y:S01]  /*2010*/  @!P1 SYNCS.ARRIVE.TRANS64.A1T0 RZ, [UR25+0x148], RZ ;  /* 0x000148ffffff99a7 */ /* 0x000fe20008100019 */
[----:B------:R-:W-:Y:S02]  /*2020*/  UISETP.GE.AND UP0, UPT, UR45, 0x1, UPT ;  /* 0x000000012d00788c */ /* 0x000fe4000bf06270 */
[----:B------:R-:W-:-:S04]  /*2030*/  SHF.L.U32 R0, R0, 0x1f, RZ ;  /* 0x0000001f00007819 */ /* 0x000fc800000006ff */
[----:B--2---:R1:W2:Y:S03]  /*2040*/  SYNCS.PHASECHK.TRANS64.TRYWAIT P0, [UR4+0x80], R0 ;  /* 0x00008000ff0075a7 */ /* 0x0042a60008001104 */
[----:B------:R-:W-:Y:S05]  /*2050*/  BRA.U !UP0, `(.L_x_30) ;  /* 0x00000005085c7547 */ /* 0x000fea000b800000 */
        /* <DEDUP_REMOVED lines=16> */
[----:B------:R-:W-:-:S03]  /*2160*/  UMOV UR32, UR45 ;  /* 0x0000002d00207c82 */ /* 0x000fc60008000000 */
        /* <DEDUP_REMOVED lines=9> */
[----:B---3--:R-:W-:-:S11]  /*2200*/  UMOV UR6, UR26 ;  /* 0x0000001a00067c82 */ /* 0x008fd60008000000 */
.L_x_36:
[----:B------:R-:W-:Y:S01]  /*2210*/  @!P3 MOV R3, 0x6000 ;  /* 0x000060000003b802 */ /* 0x000fe20000000f00 */
[----:B------:R-:W-:Y:S01]  /*2220*/  ULEA UR9, UR6, UR25, 0x3 ;  /* 0x0000001906097291 */ /* 0x000fe2000f8e18ff */
[----:B-12---:R-:W-:Y:S11]  /*2230*/  @P0 BRA `(.L_x_31) ;  /* 0x0000000000100947 */ /* 0x006ff60003800000 */
[----:B------:R-:W-:Y:S04]  /*2240*/  MOV R0, UR23 ;  /* 0x0000001700007c02 */ /* 0x000fe80008000f00 */
[----:B------:R-:W-:Y:S04]  /*2250*/  SHF.L.U32 R5, R0, 0x1f, RZ ;  /* 0x0000001f00057819 */ /* 0x000fe800000006ff */
[----:B------:R-:W1:Y:S02]  /*2260*/  SYNCS.PHASECHK.TRANS64.TRYWAIT P0, [UR9+0x80], R5 ;  /* 0x00008005ff0075a7 */ /* 0x000e640008001109 */
[----:B-1----:R-:W-:Y:S05]  /*2270*/  @!P0 BRA `(.L_x_32) ;  /* 0x0000008000a88947 */ /* 0x002fea0003800000 */
.L_x_31:
[----:B------:R2:W-:Y:S01]  /*2280*/  @!P3 SYNCS.ARRIVE.TRANS64 RZ, [UR9], R3 ;  /* 0x00000003ffffb9a7 */ /* 0x0005e20008000009 */
[----:B------:R-:W-:Y:S04]  /*2290*/  ULOP3.LUT UR7, UR33, 0x2, URZ, 0xfc, !UPT ;  /* 0x0000000221077892 */ /* 0x000fe8000f8efcff */
[----:B------:R-:W-:Y:S09]  /*22a0*/  UISETP.NE.AND UP0, UPT, UR7, 0x2, UPT ;  /* 0x000000020700788c */ /* 0x000ff2000bf05270 */
[----:B------:R-:W-:Y:S05]  /*22b0*/  BRA.U UP0, `(.L_x_33) ;  /* 0x0000000100047547 */ /* 0x000fea000b800000 */
[----:B----4-:R-:W-:Y:S05]  /*22c0*/  BPT.TRAP 0x1 ;  /* 0x000000040000795c */ /* 0x010fea0000300000 */
.L_x_33:
[----:B------:R-:W-:Y:S04]  /*22d0*/  BSSY.RECONVERGENT B0, `(.L_x_34) ;  /* 0x0000003000007945 */ /* 0x000fe80003800200 */
[----:B------:R-:W-:Y:S05]  /*22e0*/  @P2 BRA `(.L_x_35) ;  /* 0x0000000000042947 */ /* 0x000fea0003800000 */
[----:B----4-:R-:W-:Y:S05]  /*22f0*/  BPT.TRAP 0x1 ;  /* 0x000000040000795c */ /* 0x010fea0000300000 */
.L_x_35:
[----:B----4-:R-:W-:Y:S05]  /*2300*/  BSYNC.RECONVERGENT B0 ;  /* 0x0000000000007941 */ /* 0x010fea0003800200 */
.L_x_34:
        /* <DEDUP_REMOVED lines=26> */
[----:B------:R-:W-:Y:S01]  /*24b0*/  UIADD3 UR7, UPT, UPT, UR24, 0x1, URZ ;  /* 0x0000000118077890 */ /* 0x000fe2000fffe0ff */
[----:B------:R-:W-:Y:S01]  /*24c0*/  UMOV UR40, 0x0 ;  /* 0x0000000000287882 */ /* 0x000fe20000000000 */
[----:B------:R-:W-:Y:S01]  /*24d0*/  UMOV UR41, 0x10000000 ;  /* 0x1000000000297882 */ /* 0x000fe20000000000 */
[----:B------:R-:W-:Y:S01]  /*24e0*/  UMOV UR17, UR9 ;  /* 0x0000000900117c82 */ /* 0x000fe20008000000 */
[----:B------:R2:W-:Y:S01]  /*24f0*/  UTMALDG.4D.IM2COL.2CTA [UR8], [UR30], UR6, desc[UR40] ;  /* 0x000028081e0073b4 */ /* 0x0005e20008259006 */
[----:B------:R-:W-:Y:S04]  /*2500*/  UMOV UR18, UR10 ;  /* 0x0000000a00127c82 */ /* 0x000fe80008000000 */
[----:B------:R-:W-:Y:S04]  /*2510*/  @UP2 UIADD3 UR22, UPT, UPT, UR21, URZ, URZ ;  /* 0x000000ff15162290 */ /* 0x000fe8000fffe0ff */
[----:B------:R-:W-:Y:S01]  /*2520*/  UISETP.NE.AND UP0, UPT, UR22, UR43, UPT ;  /* 0x0000002b1600728c */ /* 0x000fe2000bf05270 */
[----:B------:R4:W-:Y:S10]  /*2530*/  UTMALDG.4D.2CTA [UR16], [UR28], desc[UR40] ;  /* 0x000028101c0075b4 */ /* 0x0009f40008219000 */
[----:B------:R-:W-:Y:S07]  /*2540*/  @UP0 UIADD3 UR7, UPT, UPT, UR24, URZ, URZ ;  /* 0x000000ff18070290 */ /* 0x000fee000fffe0ff */
[----:B------:R-:W-:Y:S01]  /*2550*/  UMOV UR24, UR7 ;  /* 0x0000000700187c82 */ /* 0x000fe20008000000 */
[----:B--2---:R-:W-:Y:S02]  /*2560*/  UIADD3 UR6, UPT, UPT, UR32, -0x1, URZ ;  /* 0xffffffff20067890 */ /* 0x004fe4000fffe0ff */
[----:B----4-:R-:W-:Y:S02]  /*2570*/  USEL UR21, UR22, URZ, UP0 ;  /* 0x000000ff16157287 */ /* 0x010fe40008000000 */
[----:B------:R-:W-:Y:S02]  /*2580*/  UISETP.GT.U32.AND UP0, UPT, UR32, 0x1, UPT ;  /* 0x000000012000788c */ /* 0x000fe4000bf04070 */
[----:B------:R-:W-:Y:S01]  /*2590*/  USEL UR20, UR27, URZ, UP2 ;  /* 0x000000ff1b147287 */ /* 0x000fe20009000000 */
[----:B------:R-:W-:Y:S01]  /*25a0*/  UMOV UR32, UR6 ;  /* 0x0000000600207c82 */ /* 0x000fe20008000000 */
[----:B------:R-:W-:Y:S05]  /*25b0*/  UMOV UR6, UR26 ;  /* 0x0000001a00067c82 */ /* 0x000fea0008000000 */
[----:B---3--:R-:W-:Y:S05]  /*25c0*/  BRA.U UP0, `(.L_x_36) ;  /* 0xfffffffd00107547 */ /* 0x008fea000b83ffff */
.L_x_30:
[----:B------:R-:W-:Y:S01]  /*25d0*/  SHF.L.U32 R3, R2, 0x1f, RZ ;  /* 0x0000001f02037819 */ /* 0x000fe200000006ff */
[----:B------:R-:W-:-:S03]  /*25e0*/  NOP ;  /* 0x0000000000007918 */ /* 0x000fc60000000000 */
[----:B-12---:R-:W1:Y:S02]  /*25f0*/  SYNCS.PHASECHK.TRANS64.TRYWAIT P0, [UR25+0x150], R3 ;  /* 0x00015003ff0075a7 */ /* 0x006e640008001119 */
[----:B-1----:R-:W-:Y:S05]  /*2600*/  @!P0 BRA `(.L_x_37) ;  /* 0x0000007c00dc8947 */ /* 0x002fea0003800000 */
.L_x_158:
[----:B------:R-:W2:Y:S01]  /*2610*/  LDS.128 R4, [UR25+0x190] ;  /* 0x00019019ff047984 */ /* 0x000ea20008000c00 */
[----:B------:R-:W-:Y:S02]  /*2620*/  UIADD3 UR4, UPT, UPT, UR25, 0x158, URZ ;  /* 0x0000015819047890 */ /* 0x000fe4000fffe0ff */
[----:B------:R-:W-:Y:S01]  /*2630*/  UISETP.GE.AND UP0, UPT, UR39, 0x1, UPT ;  /* 0x000000012700788c */ /* 0x000fe2000bf06270 */
[----:B------:R-:W-:Y:S01]  /*2640*/  @!PT LDS RZ, [RZ] ;  /* 0x00000000fffff984 */ /* 0x000fe20000000800 */
[----:B------:R-:W-:Y:S01]  /*2650*/  @!PT LDS RZ, [RZ] ;  /* 0x00000000fffff984 */ /* 0x000fe20000000800 */
[----:B------:R-:W-:Y:S01]  /*2660*/  @!PT LDS RZ, [RZ] ;  /* 0x00000000fffff984 */ /* 0x000fe20000000800 */
[----:B------:R-:W-:Y:S01]  /*2670*/  @!PT LDS RZ, [RZ] ;  /* 0x00000000fffff984 */ /* 0x000fe20000000800 */
[----:B------:R3:W-:Y:S06]  /*2680*/  MEMBAR.ALL.CTA ;  /* 0x0000000000007992 */ /* 0x0007ec0000008000 */
[----:B---3--:R-:W3:Y:S01]  /*2690*/  FENCE.VIEW.ASYNC.S ;  /* 0x00000000000073c6 */ /* 0x008ee20000000000 */
[----:B------:R-:W-:-:S09]  /*26a0*/  UPRMT UR4, URZ, 0x654, UR4 ;  /* 0x00000654ff047896 */ /* 0x000fd20008000004 */
[----:B---3--:R-:W-:Y:S01]  /*26b0*/  SYNCS.ARRIVE.TRANS64.RED.A1T0 RZ, [UR4], RZ ;  /* 0x000000ffffff79a7 */ /* 0x008fe20008100404 */
[----:B--2---:R-:W-:-:S13]  /*26c0*/  LOP3.LUT P0, RZ, R6, 0x1, RZ, 0xc0, !PT ;  /* 0x0000000106ff7812 */ /* 0x004fda000780c0ff */
[----:B------:R-:W-:Y:S01]  /*26d0*/  VOTEU.ANY UP1, P0 ;  /* 0x0000000000ff7886 */ /* 0x000fe20000020100 */
[----:B------:R-:W-:-:S13]  /*26e0*/  PLOP3.LUT P0, PT, PT, PT, UP1, 0x80, 0x8 ;  /* 0x000000000008781c */ /* 0x000fda0003f0f018 */
[----:B-1----:R-:W-:Y:S02]  /*26f0*/  @P0 MOV R0, R4 ;  /* 0x0000000400000202 */ /* 0x002fe40000000f00 */
[----:B------:R-:W-:Y:S02]  /*2700*/  @P0 LOP3.LUT R4, R5, 0xffff, RZ, 0xc0, !PT ;  /* 0x0000ffff05040812 */ /* 0x000fe400078ec0ff */
[----:B------:R-:W-:Y:S02]  /*2710*/  @P0 R2UR UR6, R0 ;  /* 0x00000000000602ca */ /* 0x000fe400000e0000 */
[----:B------:R-:W-:-:S11]  /*2720*/  @P0 R2UR UR5, R4 ;  /* 0x00000000040502ca */ /* 0x000fd600000e0000 */
[----:B------:R-:W-:Y:S02]  /*2730*/  @UP1 UMOV UR42, UR6 ;  /* 0x00000006002a1c82 */ /* 0x000fe40008000000 */
[----:B------:R-:W-:Y:S01]  /*2740*/  @UP1 UMOV UR38, UR5 ;  /* 0x0000000500261c82 */ /* 0x000fe20008000000 */
[----:B------:R-:W-:Y:S05]  /*2750*/  BRA.U !UP0, `(.L_x_38) ;  /* 0x0000000108d47547 */ /* 0x000fea000b800000 */
[----:B------:R-:W1:Y:S01]  /*2760*/  LDCU.128 UR16, c[0x0][0xb10] ;  /* 0x00016200ff1077ac */ /* 0x000e620008000c00 */
[----:B------:R-:W2:Y:S01]  /*2770*/  LDCU UR21, c[0x0][0xb20] ;  /* 0x00016400ff1577ac */ /* 0x000ea20008000800 */
[----:B------:R-:W3:Y:S01]  /*2780*/  LDCU UR20, c[0x0][0xb0c] ;  /* 0x00016180ff1477ac */ /* 0x000ee20008000800 */
[----:B------:R-:W4:Y:S01]  /*2790*/  LDCU.64 UR8, c[0x0][0xb28] ;  /* 0x00016500ff0877ac */ /* 0x000f220008000a00 */
[----:B------:R-:W-:Y:S02]  /*27a0*/  UISETP.NE.AND UP3, UPT, UR39, 0x1, UPT ;  /* 0x000000012700788c */ /* 0x000fe4000bf65270 */
[----:B-1----:R-:W-:Y:S02]  /*27b0*/  UIMAD.WIDE.U32 UR4, UR46, UR19, URZ ;  /* 0x000000132e0472a5 */ /* 0x002fe4000f8e00ff */
[----:B------:R-:W-:Y:S02]  /*27c0*/  UIMAD.WIDE.U32 UR6, UR47, UR16, URZ ;  /* 0x000000102f0672a5 */ /* 0x000fe4000f8e00ff */
[----:B------:R-:W-:-:S02]  /*27d0*/  UISETP.NE.AND UP0, UPT, UR18, 0x1, UPT ;  /* 0x000000011200788c */ /* 0x000fc4000bf05270 */
[----:B------:R-:W-:Y:S01]  /*27e0*/  UIMAD.WIDE.U32 UR14, UR38, UR19, URZ ;  /* 0x00000013260e72a5 */ /* 0x000fe2000f8e00ff */
[----:B------:R-:W-:Y:S01]  /*27f0*/  UMOV UR4, UR5 ;  /* 0x0000000500047c82 */ /* 0x000fe20008000000 */
[----:B---3--:R-:W-:Y:S02]  /*2800*/  UISETP.NE.AND UP2, UPT, UR20, 0x1, UPT ;  /* 0x000000011400788c */ /* 0x008fe4000bf45270 */
[----:B--2---:R-:W-:Y:S02]  /*2810*/  USHF.R.U32.HI UR5, URZ, UR21, UR4 ;  /* 0x00000015ff057299 */ /* 0x004fe40008011604 */
[----:B------:R-:W-:Y:S01]  /*2820*/  UIMAD.WIDE.U32 UR12, UR42, UR16, URZ ;  /* 0x000000102a0c72a5 */ /* 0x000fe2000f8e00ff */
[----:B------:R-:W-:Y:S01]  /*2830*/  UMOV UR4, UR7 ;  /* 0x0000000700047c82 */ /* 0x000fe20008000000 */
[----:B------:R-:W-:Y:S02]  /*2840*/  USEL UR5, UR46, UR5, !UP0 ;  /* 0x000000052e057287 */ /* 0x000fe4000c000000 */
[----:B------:R-:W-:-:S02]  /*2850*/  USHF.R.U32.HI UR4, URZ, UR17, UR4 ;  /* 0x00000011ff047299 */ /* 0x000fc40008011604 */
[----:B----4-:R-:W-:Y:S02]  /*2860*/  UIMAD.WIDE.U32 UR10, UR5, UR8, URZ ;  /* 0x00000008050a72a5 */ /* 0x010fe4000f8e00ff */
[----:B------:R-:W-:Y:S01]  /*2870*/  USEL UR6, UR47, UR4, !UP2 ;  /* 0x000000042f067287 */ /* 0x000fe2000d000000 */
[----:B------:R-:W-:Y:S02]  /*2880*/  UMOV UR12, UR13 ;  /* 0x0000000d000c7c82 */ /* 0x000fe40008000000 */
[----:B------:R-:W-:Y:S01]  /*2890*/  UMOV UR4, UR15 ;  /* 0x0000000f00047c82 */ /* 0x000fe20008000000 */
[----:B------:R-:W-:Y:S01]  /*28a0*/  UIMAD.WIDE.U32 UR14, UR6, UR8, URZ ;  /* 0x00000008060e72a5 */ /* 0x000fe2000f8e00ff */
[----:B------:R-:W-:Y:S01]  /*28b0*/  UMOV UR10, UR11 ;  /* 0x0000000b000a7c82 */ /* 0x000fe20008000000 */
[----:B------:R-:W-:Y:S02]  /*28c0*/  USHF.R.U32.HI UR4, URZ, UR21, UR4 ;  /* 0x00000015ff047299 */ /* 0x000fe40008011604 */
[----:B------:R-:W-:-:S03]  /*28d0*/  @UP3 USHF.R.U32.HI UR5, URZ, UR9, UR10 ;  /* 0x00000009ff053299 */ /* 0x000fc6000801160a */
[----:B------:R-:W-:Y:S01]  /*28e0*/  UMOV UR14, UR15 ;  /* 0x0000000f000e7c82 */ /* 0x000fe20008000000 */
[----:B------:R-:W-:Y:S02]  /*28f0*/  USHF.R.U32.HI UR17, URZ, UR17, UR12 ;  /* 0x00000011ff117299 */ /* 0x000fe4000801160c */
[----:B------:R-:W-:Y:S02]  /*2900*/  USEL UR4, UR38, UR4, !UP0 ;  /* 0x0000000426047287 */ /* 0x000fe4000c000000 */
[----:B------:R-:W-:Y:S02]  /*2910*/  @UP3 USHF.R.U32.HI UR6, URZ, UR9, UR14 ;  /* 0x00000009ff063299 */ /* 0x000fe4000801160e */
[----:B------:R-:W-:Y:S02]  /*2920*/  UIMAD UR7, UR39, UR5, URZ ;  /* 0x00000005270772a4 */ /* 0x000fe4000f8e02ff */
[----:B------:R-:W-:Y:S02]  /*2930*/  USEL UR5, UR42, UR17, !UP2 ;  /* 0x000000112a057287 */ /* 0x000fe4000d000000 */
[----:B------:R-:W-:-:S02]  /*2940*/  UIMAD UR10, UR39, UR6, URZ ;  /* 0x00000006270a72a4 */ /* 0x000fc4000f8e02ff */
[----:B------:R-:W-:Y:S02]  /*2950*/  UISETP.GE.AND UP0, UPT, UR4, UR7, UPT ;  /* 0x000000070400728c */ /* 0x000fe4000bf06270 */
[----:B------:R-:W-:Y:S02]  /*2960*/  UIMAD.WIDE.U32 UR12, UR4, UR8, URZ ;  /* 0x00000008040c72a5 */ /* 0x000fe4000f8e00ff */
[----:B------:R-:W-:Y:S02]  /*2970*/  UISETP.GE.OR UP0, UPT, UR5, UR10, UP0 ;  /* 0x0000000a0500728c */ /* 0x000fe40008706670 */
[----:B------:R-:W-:Y:S02]  /*2980*/  UIMAD.WIDE.U32 UR10, UR5, UR8, URZ ;  /* 0x00000008050a72a5 */ /* 0x000fe4000f8e00ff */
[----:B------:R-:W-:Y:S01]  /*2990*/  UIADD3 UR12, UPT, UPT, -UR4, URZ, URZ ;  /* 0x000000ff040c7290 */ /* 0x000fe2000fffe1ff */
[----:B------:R-:W-:Y:S01]  /*29a0*/  UMOV UR8, UR13 ;  /* 0x0000000d00087c82 */ /* 0x000fe20008000000 */
[----:B------:R-:W-:-:S02]  /*29b0*/  UIADD3 UR10, UPT, UPT, -UR5, URZ, URZ ;  /* 0x000000ff050a7290 */ /* 0x000fc4000fffe1ff */
[----:B------:R-:W-:-:S03]  /*29c0*/  USHF.R.U32.HI UR8, URZ, UR9, UR8 ;  /* 0x00000009ff087299 */ /* 0x000fc60008011608 */
[----:B------:R-:W-:Y:S01]  /*29d0*/  @!UP0 UMOV UR7, UR11 ;  /* 0x0000000b00078c82 */ /* 0x000fe20008000000 */
[----:B------:R-:W-:Y:S02]  /*29e0*/  UIMAD UR12, UR18, UR12, UR38 ;  /* 0x0000000c120c72a4 */ /* 0x000fe4000f8e0226 */
[----:B------:R-:W-:Y:S02]  /*29f0*/  USEL UR8, UR4, UR8, !UP3 ;  /* 0x0000000804087287 */ /* 0x000fe4000d800000 */
[----:B------:R-:W-:Y:S02]  /*2a00*/  @!UP0 USHF.R.U32.HI UR7, URZ, UR9, UR7 ;  /* 0x00000009ff078299 */ /* 0x000fe40008011607 */
[----:B------:R-:W-:Y:S02]  /*2a10*/  UIADD3 UR9, UPT, UPT, -UR8, URZ, URZ ;  /* 0x000000ff08097290 */ /* 0x000fe4000fffe1ff */
[----:B------:R-:W-:Y:S02]  /*2a20*/  @!UP0 USEL UR7, UR5, UR7, !UP3 ;  /* 0x0000000705078287 */ /* 0x000fe4000d800000 */
[----:B------:R-:W-:-:S02]  /*2a30*/  UIMAD UR9, UR39, UR9, UR4 ;  /* 0x00000009270972a4 */ /* 0x000fc4000f8e0204 */
[----:B------:R-:W-:Y:S02]  /*2a40*/  @!UP0 UIADD3 UR8, UPT, UPT, UR8, -UR7, URZ ;  /* 0x8000000708088290 */ /* 0x000fe4000fffe0ff */
[----:B------:R-:W-:Y:S02]  /*2a50*/  @!UP0 UIMAD UR7, UR9, UR6, UR7 ;  /* 0x00000006090782a4 */ /* 0x000fe4000f8e0207 */
[----:B------:R-:W-:Y:S02]  /*2a60*/  @!UP0 UIMAD UR4, UR39, UR8, UR5 ;  /* 0x00000008270482a4 */ /* 0x000fe4000f8e0205 */
[----:B------:R-:W-:Y:S02]  /*2a70*/  UIMAD UR6, UR20, UR10, UR42 ;  /* 0x0000000a140672a4 */ /* 0x000fe4000f8e022a */
[----:B------:R-:W-:Y:S01]  /*2a80*/  UIMAD UR38, UR4, UR18, UR12 ;  /* 0x00000012042672a4 */ /* 0x000fe2000f8e020c */
[----:B------:R-:W-:Y:S02]  /*2a90*/  @!UP0 UMOV UR5, UR7 ;  /* 0x0000000700058c82 */ /* 0x000fe40008000000 */
[----:B------:R-:W-:-:S12]  /*2aa0*/  UIMAD UR42, UR5, UR20, UR6 ;  /* 0x00000014052a72a4 */ /* 0x000fd8000f8e0206 */
.L_x_38:
[----:B------:R-:W1:Y:S02]  /*2ab0*/  LDCU UR4, c[0x0][0xb30] ;  /* 0x00016600ff0477ac */ /* 0x000e640008000800 */
[----:B-1----:R-:W-:-:S09]  /*2ac0*/  UISETP.NE.AND UP0, UPT, UR4, 0x1, UPT ;  /* 0x000000010400788c */ /* 0x002fd2000bf05270 */
[----:B------:R-:W-:Y:S05]  /*2ad0*/  BRA.U UP0, `(.L_x_39) ;  /* 0x0000000100447547 */ /* 0x000fea000b800000 */
[----:B------:R-:W1:Y:S01]  /*2ae0*/  LDCU.128 UR8, c[0x0][0xb10] ;  /* 0x00016200ff0877ac */ /* 0x000e620008000c00 */
[----:B------:R-:W2:Y:S01]  /*2af0*/  LDCU UR12, c[0x0][0xb0c] ;  /* 0x00016180ff0c77ac */ /* 0x000ea20008000800 */
[----:B------:R-:W3:Y:S01]  /*2b00*/  LDCU UR13, c[0x0][0xb20] ;  /* 0x00016400ff0d77ac */ /* 0x000ee20008000800 */
[----:B-1----:R-:W-:Y:S02]  /*2b10*/  UIMAD.WIDE.U32 UR6, UR42, UR8, URZ ;  /* 0x000000082a0672a5 */ /* 0x002fe4000f8e00ff */
[----:B------:R-:W-:Y:S02]  /*2b20*/  UIMAD.WIDE.U32 UR4, UR38, UR11, URZ ;  /* 0x0000000b260472a5 */ /* 0x000fe4000f8e00ff */
[----:B--2---:R-:W-:Y:S02]  /*2b30*/  UISETP.NE.AND UP2, UPT, UR12, 0x1, UPT ;  /* 0x000000010c00788c */ /* 0x004fe4000bf45270 */
[----:B------:R-:W-:Y:S01]  /*2b40*/  UISETP.NE.AND UP0, UPT, UR10, 0x1, UPT ;  /* 0x000000010a00788c */ /* 0x000fe2000bf05270 */
[----:B------:R-:W-:-:S02]  /*2b50*/  UMOV UR6, UR7 ;  /* 0x0000000700067c82 */ /* 0x000fc40008000000 */
[----:B------:R-:W-:Y:S01]  /*2b60*/  UMOV UR4, UR5 ;  /* 0x0000000500047c82 */ /* 0x000fe20008000000 */
[----:B------:R-:W-:Y:S02]  /*2b70*/  USHF.R.U32.HI UR6, URZ, UR9, UR6 ;  /* 0x00000009ff067299 */ /* 0x000fe40008011606 */
[----:B---3--:R-:W-:Y:S02]  /*2b80*/  USHF.R.U32.HI UR4, URZ, UR13, UR4 ;  /* 0x0000000dff047299 */ /* 0x008fe40008011604 */
[----:B------:R-:W-:Y:S02]  /*2b90*/  USEL UR5, UR42, UR6, !UP2 ;  /* 0x000000062a057287 */ /* 0x000fe4000d000000 */
[----:B------:R-:W-:-:S04]  /*2ba0*/  USEL UR4, UR38, UR4, !UP0 ;  /* 0x0000000426047287 */ /* 0x000fc8000c000000 */
[----:B------:R-:W-:Y:S02]  /*2bb0*/  UIADD3 UR6, UPT, UPT, UR5, -UR4, URZ ;  /* 0x8000000405067290 */ /* 0x000fe4000fffe0ff */
[----:B------:R-:W-:Y:S02]  /*2bc0*/  UIADD3 UR4, UPT, UPT, -UR5, UR4, URZ ;  /* 0x0000000405047290 */ /* 0x000fe4000fffe1ff */
[----:B------:R-:W-:Y:S02]  /*2bd0*/  UIMAD UR38, UR6, UR10, UR38 ;  /* 0x0000000a062672a4 */ /* 0x000fe4000f8e0226 */
[----:B------:R-:W-:-:S12]  /*2be0*/  UIMAD UR42, UR4, UR12, UR42 ;  /* 0x0000000c042a72a4 */ /* 0x000fd8000f8e022a */
.L_x_39:
[----:B------:R-:W-:Y:S01]  /*2bf0*/  R2UR UR5, R96 ;  /* 0x00000000600572ca */ /* 0x000fe200000e0000 */
[----:B------:R-:W-:Y:S01]  /*2c00*/  UMOV UR27, UR34 ;  /* 0x00000022001b7c82 */ /* 0x000fe20008000000 */
[----:B------:R-:W-:Y:S02]  /*2c10*/  R2UR UR4, R95 ;  /* 0x000000005f0472ca */ /* 0x000fe400000e0000 */
[----:B------:R-:W-:Y:S02]  /*2c20*/  PLOP3.LUT P1, PT, PT, PT, PT, 0x80, 0x8 ;  /* 0x000000000008781c */ /* 0x000fe40003f2f070 */
[----:B------:R-:W-:-:S07]  /*2c30*/  LOP3.LUT R2, R2, 0x1, RZ, 0x3c, !PT ;  /* 0x0000000102027812 */ /* 0x000fce00078e3cff */
[----:B------:R-:W-:Y:S02]  /*2c40*/  UIADD3 UR51, UPT, UPT, UR42, UR5, URZ ;  /* 0x000000052a337290 */ /* 0x000fe4000fffe0ff */
[----:B------:R-:W-:Y:S01]  /*2c50*/  UIADD3 UR21, UPT, UPT, UR38, UR4, URZ ;  /* 0x0000000426157290 */ /* 0x000fe2000fffe0ff */
[----:B------:R-:W-:Y:S11]  /*2c60*/  BRA.U UP1, `(.L_x_40) ;  /* 0xffffffed013c7547 */ /* 0x000ff6000b83ffff */
[----:B------:R-:W-:Y:S01]  /*2c70*/  UIADD3 UR25, UPT, UPT, UR25, 0x80, URZ ;  /* 0x0000008019197890 */ /* 0x000fe2000fffe0ff */
[----:B------:R-:W-:-:S03]  /*2c80*/  MOV R3, UR23 ;  /* 0x0000001700037c02 */ /* 0x000fc60008000f00 */
[----:B------:R-:W-:Y:S01]  /*2c90*/  ULEA UR4, UR26, UR25, 0x3 ;  /* 0x000000191a047291 */ /* 0x000fe2000f8e18ff */
[----:B------:R-:W-:-:S08]  /*2ca0*/  SHF.L.U32 R3, R3, 0x1f, RZ ;  /* 0x0000001f03037819 */ /* 0x000fd000000006ff */
[----:B------:R-:W1:Y:S02]  /*2cb0*/  SYNCS.PHASECHK.TRANS64.TRYWAIT P0, [UR4], R3 ;  /* 0x00000003ff0075a7 */ /* 0x000e640008001104 */
[----:B-1----:R-:W-:Y:S05]  /*2cc0*/  @!P0 BRA `(.L_x_41) ;  /* 0x0000007800448947 */ /* 0x002fea0003800000 */
.L_x_160:
[----:B------:R-:W-:-:S04]  /*2cd0*/  UIADD3 UR4, UPT, UPT, UR26, 0x1, URZ ;  /* 0x000000011a047890 */ /* 0x000fc8000fffe0ff */
[----:B------:R-:W-:-:S04]  /*2ce0*/  UISETP.NE.AND UP0, UPT, UR4, 0x10, UPT ;  /* 0x000000100400788c */ /* 0x000fc8000bf05270 */
[----:B------:R-:W-:Y:S02]  /*2cf0*/  USEL UR5, URZ, 0x1, UP0 ;  /* 0x00000001ff057887 */ /* 0x000fe40008000000 */
[----:B------:R-:W-:Y:S02]  /*2d00*/  USEL UR4, UR4, URZ, UP0 ;  /* 0x000000ff04047287 */ /* 0x000fe40008000000 */
[----:B------:R-:W-:Y:S02]  /*2d10*/  ULOP3.LUT UR6, UR23, UR5, URZ, 0x3c, !UPT ;  /* 0x0000000517067292 */ /* 0x000fe4000f8e3cff */
[----:B------:R-:W-:-:S04]  /*2d20*/  ULEA UR5, UR4, UR25, 0x3 ;  /* 0x0000001904057291 */ /* 0x000fc8000f8e18ff */
[----:B-1----:R-:W-:-:S04]  /*2d30*/  MOV R3, UR6 ;  /* 0x0000000600037c02 */ /* 0x002fc80008000f00 */
[----:B------:R-:W-:-:S04]  /*2d40*/  SHF.L.U32 R3, R3, 0x1f, RZ ;  /* 0x0000001f03037819 */ /* 0x000fc800000006ff */
[----:B------:R-:W1:Y:S02]  /*2d50*/  SYNCS.PHASECHK.TRANS64.TRYWAIT P0, [UR5], R3 ;  /* 0x00000003ff0075a7 */ /* 0x000e640008001105 */
[----:B-1----:R-:W-:Y:S05]  /*2d60*/  @!P0 BRA `(.L_x_42) ;  /* 0x0000007800348947 */ /* 0x002fea0003800000 */
.L_x_162:
        /* <DEDUP_REMOVED lines=10> */
.L_x_164:
        /* <DEDUP_REMOVED lines=10> */
.L_x_166:
        /* <DEDUP_REMOVED lines=10> */
.L_x_168:
        /* <DEDUP_REMOVED lines=10> */
.L_x_170:
        /* <DEDUP_REMOVED lines=10> */
.L_x_172:
        /* <DEDUP_REMOVED lines=10> */
.L_x_174:
        /* <DEDUP_REMOVED lines=10> */
.L_x_176:
        /* <DEDUP_REMOVED lines=10> */
.L_x_178:
        /* <DEDUP_REMOVED lines=10> */
.L_x_180:
        /* <DEDUP_REMOVED lines=10> */
.L_x_182:
        /* <DEDUP_REMOVED lines=10> */
.L_x_184:
        /* <DEDUP_REMOVED lines=10> */
.L_x_186:
        /* <DEDUP_REMOVED lines=10> */
.L_x_188:
[----:B------:R-:W-:-:S04]  /*3590*/  UIADD3 UR4, UPT, UPT, UR4, 0x1, URZ ;  /* 0x0000000104047890 */ /* 0x000fc8000fffe0ff */
[----:B------:R-:W-:-:S04]  /*35a0*/  UISETP.NE.AND UP0, UPT, UR4, 0x10, UPT ;  /* 0x000000100400788c */ /* 0x000fc8000bf05270 */
[----:B------:R-:W-:Y:S02]  /*35b0*/  USEL UR5, URZ, 0x1, UP0 ;  /* 0x00000001ff057887 */ /* 0x000fe40008000000 */
[----:B------:R-:W-:Y:S02]  /*35c0*/  USEL UR4, UR4, URZ, UP0 ;  /* 0x000000ff04047287 */ /* 0x000fe40008000000 */
[----:B------:R-:W-:Y:S02]  /*35d0*/  ULOP3.LUT UR5, UR6, UR5, URZ, 0x3c, !UPT ;  /* 0x0000000506057292 */ /* 0x000fe4000f8e3cff */
[----:B------:R-:W-:-:S04]  /*35e0*/  ULEA UR4, UR4, UR25, 0x3 ;  /* 0x0000001904047291 */ /* 0x000fc8000f8e18ff */
[----:B------:R-:W-:Y:S02]  /*35f0*/  IMAD.U32 R2, RZ, RZ, UR5 ;  /* 0x00000005ff027e24 */ /* 0x000fe4000f8e00ff */
[----:B-1----:R-:W-:-:S03]  /*3600*/  MOV R0, UR4 ;  /* 0x0000000400007c02 */ /* 0x002fc60008000f00 */
[----:B------:R-:W-:-:S07]  /*3610*/  SHF.L.U32 R3, R2, 0x1f, RZ ;  /* 0x0000001f02037819 */ /* 0x000fce00000006ff */
.L_x_56:
[----:B-1----:R1:W2:Y:S02]  /*3620*/  SYNCS.PHASECHK.TRANS64.TRYWAIT P0, [R0+URZ], R3 ;  /* 0x00000003000075a7 */ /* 0x0022a400080011ff */
[----:B--2---:R-:W-:Y:S05]  /*3630*/  @!P0 NANOSLEEP.SYNCS 0x989680 ;  /* 0x009896800000895d */ /* 0x004fea0003900000 */
[----:B------:R-:W2:Y:S02]  /*3640*/  @!P0 SYNCS.PHASECHK.TRANS64 P0, [R0+URZ], R3 ;  /* 0x00000003000085a7 */ /* 0x000ea400080010ff */
[----:B--2---:R-:W-:Y:S05]  /*3650*/  @P0 EXIT ;  /* 0x000000000000094d */ /* 0x004fea0003800000 */
[----:B------:R-:W-:Y:S05]  /*3660*/  BRA `(.L_x_56) ;  /* 0xfffffffc00ec7947 */ /* 0x000fea000383ffff */
.L_x_22:
[----:B------:R-:W2:Y:S02]  /*3670*/  S2UR UR4, SR_CgaCtaId ;  /* 0x00000000000479c3 */ /* 0x000ea40000008800 */
[----:B--2---:R-:W-:-:S04]  /*3680*/  UISETP.NE.AND UP0, UPT, UR4, URZ, UPT ;  /* 0x000000ff0400728c */ /* 0x004fc8000bf05270 */
[----:B------:R-:W-:-:S09]  /*3690*/  UISETP.NE.OR UP0, UPT, UR18, 0x1, UP0 ;  /* 0x000000011200788c */ /* 0x000fd20008705670 */
[----:B------:R-:W-:Y:S05]  /*36a0*/  BRA.U UP0, `(.L_x_57) ;  /* 0x0000000100b47547 */ /* 0x000fea000b800000 */
[----:B------:R-:W2:Y:S01]  /*36b0*/  S2UR UR5, SR_CgaCtaId ;  /* 0x00000000000579c3 */ /* 0x000ea20000008800 */
[----:B------:R-:W-:Y:S01]  /*36c0*/  UMOV UR4, 0x400 ;  /* 0x0000040000047882 */ /* 0x000fe20000000000 */
[----:B------:R-:W-:Y:S01]  /*36d0*/  HFMA2 R2, -RZ, RZ, 0, 5.9604644775390625e-08 ;  /* 0x00000001ff027431 */ /* 0x000fe200000001ff */
[----:B------:R-:W-:Y:S01]  /*36e0*/  ISETP.GE.U32.AND P0, PT, R3, 0x2, PT ;  /* 0x000000020300780c */ /* 0x000fe20003f06070 */
[----:B------:R-:W-:Y:S01]  /*36f0*/  IMAD.MOV.U32 R8, RZ, RZ, RZ ;  /* 0x000000ffff087224 */ /* 0x000fe200078e00ff */
[----:B--2---:R-:W-:-:S04]  /*3700*/  ULEA UR4, UR5, UR4, 0x18 ;  /* 0x0000000405047291 */ /* 0x004fc8000f8ec0ff */
[----:B------:R-:W-:Y:S02]  /*3710*/  UIADD3 UR5, UPT, UPT, UR4, 0x158, URZ ;  /* 0x0000015804057890 */ /* 0x000fe4000fffe0ff */
[----:B------:R-:W-:Y:S02]  /*3720*/  UIADD3 UR8, UPT, UPT, UR4, 0x150, URZ ;  /* 0x0000015004087890 */ /* 0x000fe4000fffe0ff */
[----:B------:R-:W-:-:S12]  /*3730*/  UPRMT UR5, URZ, 0x654, UR5 ;  /* 0x00000654ff057896 */ /* 0x000fd80008000005 */
.L_x_60:
[----:B------:R-:W-:Y:S01]  /*3740*/  SHF.L.U32 R7, R2, 0x1f, RZ ;  /* 0x0000001f02077819 */ /* 0x000fe200000006ff */
[----:B------:R-:W-:Y:S02]  /*3750*/  IMAD.U32 R4, RZ, RZ, UR8 ;  /* 0x00000008ff047e24 */ /* 0x000fe4000f8e00ff */
[----:B------:R-:W-:Y:S01]  /*3760*/  @!P0 IMAD.MOV.U32 R5, RZ, RZ, 0x10 ;  /* 0x00000010ff058424 */ /* 0x000fe200078e00ff */
[----:B------:R-:W2:Y:S02]  /*3770*/  SYNCS.PHASECHK.TRANS64.TRYWAIT P1, [UR4+0x158], R7 ;  /* 0x00015807ff0075a7 */ /* 0x000ea40008021104 */
[----:B------:R-:W-:-:S04]  /*3780*/  PRMT R9, R3, 0x654, R4 ;  /* 0x0000065403097816 */ /* 0x000fc80000000004 */
[----:B------:R-:W-:Y:S01]  /*3790*/  SEL R0, R9, R0, !P0 ;  /* 0x0000000009007207 */ /* 0x000fe20004000000 */
[----:B--2---:R-:W-:Y:S06]  /*37a0*/  @!P1 BRA `(.L_x_58) ;  /* 0x0000007000f49947 */ /* 0x004fec0003800000 */
.L_x_190:
[----:B------:R-:W-:Y:S01]  /*37b0*/  UIADD3 UR6, UPT, UPT, UR4, 0x190, URZ ;  /* 0x0000019004067890 */ /* 0x000fe2000fffe0ff */
[----:B------:R3:W-:Y:S01]  /*37c0*/  @!P0 SYNCS.ARRIVE.TRANS64.RED RZ, [R0+URZ], R5 ;  /* 0x0000000500ff89a7 */ /* 0x0007e200080004ff */
[----:B------:R-:W-:Y:S01]  /*37d0*/  UIADD3 UR7, UPT, UPT, UR4, 0x150, URZ ;  /* 0x0000015004077890 */ /* 0x000fe2000fffe0ff */
[----:B------:R-:W-:-:S08]  /*37e0*/  LOP3.LUT R2, R2, 0x1, RZ, 0x3c, !PT ;  /* 0x0000000102027812 */ /* 0x000fd000078e3cff */
[----:B------:R-:W-:Y:S06]  /*37f0*/  UGETNEXTWORKID.BROADCAST [UR6], [UR7] ;  /* 0x00000000060073ca */ /* 0x000fec0008000100 */
[----:B---3--:R-:W-:-:S04]  /*3800*/  SHF.L.U32 R5, R8, 0x1f, RZ ;  /* 0x0000001f08057819 */ /* 0x008fc800000006ff */
[----:B------:R-:W3:Y:S02]  /*3810*/  SYNCS.PHASECHK.TRANS64.TRYWAIT P1, [UR4+0x150], R5 ;  /* 0x00015005ff0075a7 */ /* 0x000ee40008021104 */
[----:B---3--:R-:W-:Y:S05]  /*3820*/  @!P1 BRA `(.L_x_59) ;  /* 0x0000007000ec9947 */ /* 0x008fea0003800000 */
.L_x_192:
[----:B--2---:R-:W2:Y:S01]  /*3830*/  LDS.128 R4, [UR4+0x190] ;  /* 0x00019004ff047984 */ /* 0x004ea20008000c00 */
[----:B------:R-:W-:Y:S01]  /*3840*/  LOP3.LUT R8, R8, 0x1, RZ, 0x3c, !PT ;  /* 0x0000000108087812 */ /* 0x000fe200078e3cff */
[----:B------:R-:W-:Y:S01]  /*3850*/  @!PT LDS RZ, [RZ] ;  /* 0x00000000fffff984 */ /* 0x000fe20000000800 */
[----:B------:R-:W-:Y:S01]  /*3860*/  @!PT LDS RZ, [RZ] ;  /* 0x00000000fffff984 */ /* 0x000fe20000000800 */
[----:B------:R-:W-:Y:S01]  /*3870*/  @!PT LDS RZ, [RZ] ;  /* 0x00000000fffff984 */ /* 0x000fe20000000800 */
[----:B------:R-:W-:Y:S01]  /*3880*/  @!PT LDS RZ, [RZ] ;  /* 0x00000000fffff984 */ /* 0x000fe20000000800 */
[----:B------:R3:W-:Y:S06]  /*3890*/  MEMBAR.ALL.CTA ;  /* 0x0000000000007992 */ /* 0x0007ec0000008000 */
[----:B---3--:R-:W3:Y:S02]  /*38a0*/  FENCE.VIEW.ASYNC.S ;  /* 0x00000000000073c6 */ /* 0x008ee40000000000 */
[----:B---3--:R-:W-:Y:S01]  /*38b0*/  SYNCS.ARRIVE.TRANS64.RED.A1T0 RZ, [UR5], RZ ;  /* 0x000000ffffff79a7 */ /* 0x008fe20008100405 */
[----:B--2---:R-:W-:-:S13]  /*38c0*/  LOP3.LUT P1, RZ, R6, 0x1, RZ, 0xc0, !PT ;  /* 0x0000000106ff7812 */ /* 0x004fda000782c0ff */
[----:B------:R-:W-:Y:S05]  /*38d0*/  @P1 BRA `(.L_x_60) ;  /* 0xfffffffc00981947 */ /* 0x000fea000383ffff */
[----:B------:R-:W-:-:S04]  /*38e0*/  SHF.L.U32 R0, R2, 0x1f, RZ ;  /* 0x0000001f02007819 */ /* 0x000fc800000006ff */
[----:B------:R-:W2:Y:S02]  /*38f0*/  SYNCS.PHASECHK.TRANS64 P0, [UR4+0x158], R0 ;  /* 0x00015800ff0075a7 */ /* 0x000ea40008001004 */
[----:B-12---:R-:W-:Y:S05]  /*3900*/  @P0 EXIT ;  /* 0x000000000000094d */ /* 0x006fea0003800000 */
[----:B------:R-:W-:-:S07]  /*3910*/  MOV R0, UR4 ;  /* 0x0000000400007c02 */ /* 0x000fce0008000f00 */
.L_x_61:
[----:B-1----:R-:W-:-:S04]  /*3920*/  SHF.L.U32 R3, R2, 0x1f, RZ ;  /* 0x0000001f02037819 */ /* 0x002fc800000006ff */
[----:B------:R1:W2:Y:S03]  /*3930*/  SYNCS.PHASECHK.TRANS64.TRYWAIT P0, [R0+URZ+0x158], R3 ;  /* 0x00015803000075a7 */ /* 0x0002a600080011ff */
[----:B--2---:R-:W-:Y:S05]  /*3940*/  @!P0 NANOSLEEP.SYNCS 0x989680 ;  /* 0x009896800000895d */ /* 0x004fea0003900000 */
[----:B------:R-:W2:Y:S02]  /*3950*/  @!P0 SYNCS.PHASECHK.TRANS64 P0, [R0+URZ+0x158], R3 ;  /* 0x00015803000085a7 */ /* 0x000ea400080010ff */
[----:B--2---:R-:W-:Y:S05]  /*3960*/  @P0 EXIT ;  /* 0x000000000000094d */ /* 0x004fea0003800000 */
[----:B------:R-:W-:Y:S05]  /*3970*/  BRA `(.L_x_61) ;  /* 0xfffffffc00e87947 */ /* 0x000fea000383ffff */
.L_x_57:
[----:B------:R-:W-:Y:S05]  /*3980*/  BRA.U UP4, `(.L_x_62) ;  /* 0x0000001104647547 */ /* 0x000fea000b800000 */
[----:B------:R-:W2:Y:S01]  /*3990*/  S2UR UR4, SR_CgaCtaId ;  /* 0x00000000000479c3 */ /* 0x000ea20000008800 */
[----:B------:R-:W-:Y:S01]  /*39a0*/  UMOV UR5, 0x40 ;  /* 0x0000004000057882 */ /* 0x000fe20000000000 */
[----:B------:R-:W-:Y:S01]  /*39b0*/  NOP ;  /* 0x0000000000007918 */ /* 0x000fe20000000000 */
[----:B------:R-:W-:Y:S01]  /*39c0*/  UMOV UR6, 0x400 ;  /* 0x0000040000067882 */ /* 0x000fe20000000000 */
[----:B--2---:R-:W-:Y:S02]  /*39d0*/  ULEA UR5, UR4, UR5, 0x18 ;  /* 0x0000000504057291 */ /* 0x004fe4000f8ec0ff */
[----:B------:R-:W-:-:S07]  /*39e0*/  ULEA UR6, UR4, UR6, 0x18 ;  /* 0x0000000604067291 */ /* 0x000fce000f8ec0ff */
[----:B------:R-:W2:Y:S02]  /*39f0*/  LDS.U8 R3, [UR5+0x1c] ;  /* 0x00001c05ff037984 */ /* 0x000ea40008000000 */
[----:B--2---:R-:W-:-:S13]  /*3a00*/  ISETP.NE.AND P0, PT, R3, RZ, PT ;  /* 0x000000ff0300720c */ /* 0x004fda0003f05270 */
[----:B------:R-:W-:Y:S05]  /*3a10*/  @P0 BRA `(.L_x_63) ;  /* 0x0000000400080947 */ /* 0x000fea0003800000 */
[----:B------:R-:W-:Y:S02]  /*3a20*/  UISETP.NE.U32.AND UP1, UPT, UR31, 0x1, UPT ;  /* 0x000000011f00788c */ /* 0x000fe4000bf25070 */
[----:B------:R-:W-:-:S07]  /*3a30*/  UIADD3 UR7, UPT, UPT, UR5, 0x8, URZ ;  /* 0x0000000805077890 */ /* 0x000fce000fffe0ff */
[----:B------:R-:W-:Y:S05]  /*3a40*/  BRA.U !UP1, `(.L_x_64) ;  /* 0x00000001099c7547 */ /* 0x000fea000b800000 */
[----:B------:R-:W-:Y:S01]  /*3a50*/  ELECT P0, URZ, PT ;  /* 0x0000000000ff782f */ /* 0x000fe20003800000 */
[----:B------:R-:W-:-:S12]  /*3a60*/  BSSY B0, `(.L_x_64) ;  /* 0x0000025000007945 */ /* 0x000fd80003800000 */
[----:B------:R-:W-:Y:S05]  /*3a70*/  @!P0 BRA `(.L_x_65) ;  /* 0x00000000008c8947 */ /* 0x000fea0003800000 */
[----:B------:R-:W-:-:S05]  /*3a80*/  UMOV UR4, 0x10 ;  /* 0x0000001000047882 */ /* 0x000fca0000000000 */
[----:B------:R-:W-:Y:S04]  /*3a90*/  DEPBAR.LE SB2, 0x36 ;  /* 0x0000ad800000791a */ /* 0x000fe80000000000 */
[----:B------:R-:W2:Y:S02]  /*3aa0*/  UTCATOMSWS.2CTA.FIND_AND_SET.ALIGN UP0, UR4, UR4 ;  /* 0x00000004000475e3 */ /* 0x000ea40008200800 */
[----:B--2---:R-:W-:Y:S01]  /*3ab0*/  MOV R10, UR4 ;  /* 0x00000004000a7c02 */ /* 0x004fe20008000f00 */
[----:B------:R-:W-:Y:S06]  /*3ac0*/  BRA.U UP0, `(.L_x_66) ;  /* 0x0000000100187547 */ /* 0x000fec000b800000 */
.L_x_67:
[----:B------:R-:W-:Y:S05]  /*3ad0*/  NANOSLEEP 0x64 ;  /* 0x000000640000795d */ /* 0x000fea0003800000 */
[----:B------:R-:W-:-:S05]  /*3ae0*/  UMOV UR4, 0x10 ;  /* 0x0000001000047882 */ /* 0x000fca0000000000 */
[----:B------:R-:W-:Y:S04]  /*3af0*/  DEPBAR.LE SB2, 0x36 ;  /* 0x0000ad800000791a */ /* 0x000fe80000000000 */
[----:B------:R-:W2:Y:S02]  /*3b00*/  UTCATOMSWS.2CTA.FIND_AND_SET.ALIGN UP0, UR4, UR4 ;  /* 0x00000004000475e3 */ /* 0x000ea40008200800 */
[----:B--2---:R-:W-:Y:S01]  /*3b10*/  MOV R10, UR4 ;  /* 0x00000004000a7c02 */ /* 0x004fe20008000f00 */
[----:B------:R-:W-:Y:S05]  /*3b20*/  BRA.U !UP0, `(.L_x_67) ;  /* 0xfffffffd08e87547 */ /* 0x000fea000b83ffff */
.L_x_66:
[----:B------:R-:W2:Y:S01]  /*3b30*/  LDS R6, [UR5+0x10] ;  /* 0x00001005ff067984 */ /* 0x000ea20008000800 */
[----:B------:R-:W-:Y:S01]  /*3b40*/  IMAD.U32 R3, RZ, RZ, UR6 ;  /* 0x00000006ff037e24 */ /* 0x000fe2000f8e00ff */
[----:B------:R-:W-:-:S03]  /*3b50*/  MOV R4, UR30 ;  /* 0x0000001e00047c02 */ /* 0x000fc60008000f00 */
[----:B------:R-:W-:Y:S01]  /*3b60*/  VIADD R3, R3, 0x1a0 ;  /* 0x000001a003037836 */ /* 0x000fe20000000000 */
[----:B--2---:R-:W-:-:S04]  /*3b70*/  SHF.L.U32 R6, R6, 0x1f, RZ ;  /* 0x0000001f06067819 */ /* 0x004fc800000006ff */
[----:B------:R-:W2:Y:S02]  /*3b80*/  SYNCS.PHASECHK.TRANS64.TRYWAIT P0, [UR5+0x8], R6 ;  /* 0x00000806ff0075a7 */ /* 0x000ea40008001105 */
[----:B--2---:R-:W-:Y:S05]  /*3b90*/  @P0 BRA `(.L_x_68) ;  /* 0x0000000000080947 */ /* 0x004fea0003800000 */
[----:B------:R-:W2:Y:S02]  /*3ba0*/  SYNCS.PHASECHK.TRANS64.TRYWAIT P0, [UR5+0x8], R6 ;  /* 0x00000806ff0075a7 */ /* 0x000ea40008001105 */
[----:B--2---:R-:W-:Y:S05]  /*3bb0*/  @!P0 BRA `(.L_x_69) ;  /* 0x0000007000208947 */ /* 0x004fea0003800000 */
.L_x_68:
[----:B------:R-:W-:Y:S01]  /*3bc0*/  PRMT R4, R4, 0x654, R3 ;  /* 0x0000065404047816 */ /* 0x000fe20000000003 */
[----:B------:R-:W-:Y:S01]  /*3bd0*/  HFMA2 R3, -RZ, RZ, 0, 5.9604644775390625e-08 ;  /* 0x00000001ff037431 */ /* 0x000fe200000001ff */
[----:B------:R-:W-:Y:S01]  /*3be0*/  UPRMT UR4, UR30, 0x654, UR7 ;  /* 0x000006541e047896 */ /* 0x000fe20008000007 */
[----:B------:R-:W-:Y:S02]  /*3bf0*/  IMAD.MOV.U32 R7, RZ, RZ, 0xffff ;  /* 0x0000ffffff077424 */ /* 0x000fe400078e00ff */
[----:B--2---:R-:W-:Y:S02]  /*3c00*/  IMAD.MOV.U32 R6, RZ, RZ, 0x4 ;  /* 0x00000004ff067424 */ /* 0x004fe400078e00ff */
[----:B------:R-:W-:Y:S01]  /*3c10*/  IMAD.SHL.U32 R9, R10, 0x20, RZ ;  /* 0x000000200a097824 */ /* 0x000fe200078e00ff */
[----:B------:R-:W-:Y:S02]  /*3c20*/  MOV R5, UR4 ;  /* 0x0000000400057c02 */ /* 0x000fe40008000f00 */
[-C--:B------:R-:W-:Y:S01]  /*3c30*/  SHF.L.U32 R8, R7, R10.reuse, RZ ;  /* 0x0000000a07087219 */ /* 0x080fe200000006ff */
[----:B------:R2:W-:Y:S01]  /*3c40*/  SYNCS.ARRIVE.TRANS64.RED RZ, [UR4], R6 ;  /* 0x00000006ffff79a7 */ /* 0x0005e20008000404 */
[----:B------:R-:W-:Y:S01]  /*3c50*/  SHF.L.U32 R7, R3, R10, RZ ;  /* 0x0000000a03077219 */ /* 0x000fe200000006ff */
[----:B------:R2:W-:Y:S04]  /*3c60*/  STS [UR6+0x1a0], R9 ;  /* 0x0001a009ff007988 */ /* 0x0005e80008000806 */
[----:B------:R2:W-:Y:S04]  /*3c70*/  STAS [R4.64], R10 ;  /* 0x0000000a04007dbd */ /* 0x0005e8000c0008ff */
[----:B------:R2:W-:Y:S04]  /*3c80*/  ATOMS.OR RZ, [UR5+0x14], R8 ;  /* 0x00001408ffff798c */ /* 0x0005e8000b000005 */
[----:B------:R2:W-:Y:S04]  /*3c90*/  ATOMS.OR RZ, [UR5+0x18], R7 ;  /* 0x00001807ffff798c */ /* 0x0005e8000b000005 */
[----:B------:R2:W-:Y:S02]  /*3ca0*/  ATOMS.XOR RZ, [UR5+0x10], R3 ;  /* 0x00001003ffff798c */ /* 0x0005e4000b800005 */
.L_x_65:
[----:B-1----:R-:W-:Y:S05]  /*3cb0*/  BSYNC B0 ;  /* 0x0000000000007941 */ /* 0x002fea0003800000 */
.L_x_64:
[----:B------:R-:W-:Y:S05]  /*3cc0*/  BRA.U UP1, `(.L_x_70) ;  /* 0x00000001016c7547 */ /* 0x000fea000b800000 */
[----:B------:R-:W-:-:S03]  /*3cd0*/  UMOV UR4, 0xffffffff ;  /* 0xffffffff00047882 */ /* 0x000fc60000000000 */
[----:B------:R-:W-:Y:S05]  /*3ce0*/  BRA.DIV UR4, `(.L_x_71) ;  /* 0x0000006e04ec7947 */ /* 0x000fea000b800000 */
[----:B------:R-:W-:-:S13]  /*3cf0*/  ELECT P6, URZ, PT ;  /* 0x0000000000ff782f */ /* 0x000fda00038c0000 */
.L_x_195:
[----:B------:R-:W-:Y:S05]  /*3d00*/  @!P6 BRA `(.L_x_70) ;  /* 0x00000000005ce947 */ /* 0x000fea0003800000 */
[----:B--2---:R-:W2:Y:S02]  /*3d10*/  LDS R4, [UR5+0x10] ;  /* 0x00001005ff047984 */ /* 0x004ea40008000800 */
[----:B--2---:R-:W-:-:S04]  /*3d20*/  SHF.L.U32 R4, R4, 0x1f, RZ ;  /* 0x0000001f04047819 */ /* 0x004fc800000006ff */
[----:B------:R-:W2:Y:S02]  /*3d30*/  SYNCS.PHASECHK.TRANS64.TRYWAIT P0, [UR5+0x8], R4 ;  /* 0x00000804ff0075a7 */ /* 0x000ea40008001105 */
[----:B--2---:R-:W-:Y:S05]  /*3d40*/  @P0 BRA `(.L_x_72) ;  /* 0x0000000000080947 */ /* 0x004fea0003800000 */
[----:B------:R-:W2:Y:S02]  /*3d50*/  SYNCS.PHASECHK.TRANS64.TRYWAIT P0, [UR5+0x8], R4 ;  /* 0x00000804ff0075a7 */ /* 0x000ea40008001105 */
[----:B--2---:R-:W-:Y:S05]  /*3d60*/  @!P0 BRA `(.L_x_73) ;  /* 0x0000006c00ec8947 */ /* 0x004fea0003800000 */
.L_x_72:
[----:B------:R-:W3:Y:S01]  /*3d70*/  LDS R6, [UR6+0x1a0] ;  /* 0x0001a006ff067984 */ /* 0x000ee20008000800 */
[----:B--2---:R-:W-:Y:S02]  /*3d80*/  HFMA2 R3, -RZ, RZ, 0, 5.9604644775390625e-08 ;  /* 0x00000001ff037431 */ /* 0x004fe400000001ff */
[----:B------:R-:W-:Y:S01]  /*3d90*/  IMAD.MOV.U32 R4, RZ, RZ, 0xffff ;  /* 0x0000ffffff047424 */ /* 0x000fe200078e00ff */
[----:B------:R-:W-:Y:S01]  /*3da0*/  UPRMT UR4, UR30, 0x654, UR7 ;  /* 0x000006541e047896 */ /* 0x000fe20008000007 */
[----:B---3--:R-:W-:-:S03]  /*3db0*/  IMAD.SHL.U32 R5, R6, 0x20, RZ ;  /* 0x0000002006057824 */ /* 0x008fc600078e00ff */
[-C--:B------:R-:W-:Y:S02]  /*3dc0*/  SHF.L.U32 R4, R4, R6.reuse, RZ ;  /* 0x0000000604047219 */ /* 0x080fe400000006ff */
[----:B------:R-:W-:Y:S01]  /*3dd0*/  SHF.L.U32 R6, R3, R6, RZ ;  /* 0x0000000603067219 */ /* 0x000fe200000006ff */
[----:B------:R3:W-:Y:S04]  /*3de0*/  STS [UR6+0x1a0], R5 ;  /* 0x0001a005ff007988 */ /* 0x0007e80008000806 */
[----:B------:R3:W-:Y:S04]  /*3df0*/  ATOMS.OR RZ, [UR5+0x14], R4 ;  /* 0x00001404ffff798c */ /* 0x0007e8000b000005 */
[----:B------:R3:W-:Y:S01]  /*3e00*/  ATOMS.OR RZ, [UR5+0x18], R6 ;  /* 0x00001806ffff798c */ /* 0x0007e2000b000005 */
[----:B------:R-:W-:Y:S03]  /*3e10*/  SYNCS.ARRIVE.TRANS64.RED.A1T0 RZ, [UR4], RZ ;  /* 0x000000ffffff79a7 */ /* 0x000fe60008100404 */
[----:B------:R3:W-:Y:S01]  /*3e20*/  ATOMS.XOR RZ, [UR5+0x10], R3 ;  /* 0x00001003ffff798c */ /* 0x0007e2000b800005 */
[----:B------:R-:W-:Y:S05]  /*3e30*/  BRA `(.L_x_70) ;  /* 0x0000000000107947 */ /* 0x000fea0003800000 */
.L_x_63:
[----:B------:R-:W-:Y:S02]  /*3e40*/  MOV R3, 0xffffffff ;  /* 0xffffffff00037802 */ /* 0x000fe40000000f00 */
[----:B------:R-:W-:-:S03]  /*3e50*/  MOV R4, 0x3e80 ;  /* 0x00003e8000047802 */ /* 0x000fc60000000f00 */
[----:B------:R2:W-:Y:S04]  /*3e60*/  STS [UR6+0x1a0], R3 ;  /* 0x0001a003ff007988 */ /* 0x0005e80008000806 */
[----:B-12--5:R-:W-:Y:S05]  /*3e70*/  CALL.REL.NOINC `($__internal_1_$__cuda_sm10x_tcgen05_guardrail_trap_phase_invalid_during_alloc) ;  /* 0x00000074009c7944 */ /* 0x026fea0003c00000 */
.L_x_70:
[----:B------:R-:W-:Y:S05]  /*3e80*/  WARPSYNC.ALL ;  /* 0x0000000000007948 */ /* 0x000fea0003800000 */
[----:B------:R-:W4:Y:S01]  /*3e90*/  S2UR UR17, SR_CgaCtaId ;  /* 0x00000000001179c3 */ /* 0x000f220000008800 */
[----:B------:R-:W-:Y:S01]  /*3ea0*/  UMOV UR4, 0x400 ;  /* 0x0000040000047882 */ /* 0x000fe20000000000 */
[----:B------:R-:W-:-:S06]  /*3eb0*/  NOP ;  /* 0x0000000000007918 */ /* 0x000fcc0000000000 */
[----:B------:R-:W-:Y:S06]  /*3ec0*/  BAR.ARV 0x6, 0xa0 ;  /* 0x0182800000007b1d */ /* 0x000fec0000002000 */
[----:B------:R-:W1:Y:S01]  /*3ed0*/  LDCU.64 UR6, c[0x0][0x388] ;  /* 0x00007100ff0677ac */ /* 0x000e620008000a00 */
[----:B------:R-:W-:Y:S01]  /*3ee0*/  LOP3.LUT R2, R2, 0xffff, RZ, 0xc0, !PT ;  /* 0x0000ffff02027812 */ /* 0x000fe200078ec0ff */
[----:B--2---:R-:W-:Y:S01]  /*3ef0*/  IMAD.MOV.U32 R8, RZ, RZ, 0x1 ;  /* 0x00000001ff087424 */ /* 0x004fe200078e00ff */
[----:B------:R-:W-:Y:S01]  /*3f00*/  LOP3.LUT R0, R0, 0xffff, RZ, 0xc0, !PT ;  /* 0x0000ffff00007812 */ /* 0x000fe200078ec0ff */
[----:B------:R-:W-:Y:S01]  /*3f10*/  UMOV UR21, URZ ;  /* 0x000000ff00157c82 */ /* 0x000fe20008000000 */
[----:B------:R-:W-:Y:S01]  /*3f20*/  R2UR UR18, R2 ;  /* 0x00000000021272ca */ /* 0x000fe200000e0000 */
[----:B------:R-:W-:Y:S01]  /*3f30*/  IMAD.MOV.U32 R2, RZ, RZ, RZ ;  /* 0x000000ffff027224 */ /* 0x000fe200078e00ff */
[----:B------:R-:W-:Y:S01]  /*3f40*/  R2UR UR23, R0 ;  /* 0x00000000001772ca */ /* 0x000fe200000e0000 */
[----:B------:R-:W-:Y:S01]  /*3f50*/  IMAD.MOV.U32 R0, RZ, RZ, RZ ;  /* 0x000000ffff007224 */ /* 0x000fe200078e00ff */
[----:B------:R-:W-:-:S02]  /*3f60*/  UISETP.NE.AND UP3, UPT, UR31, URZ, UPT ;  /* 0x000000ff1f00728c */ /* 0x000fc4000bf65270 */
[----:B----4-:R-:W-:Y:S01]  /*3f70*/  ULEA UR17, UR17, UR4, 0x18 ;  /* 0x0000000411117291 */ /* 0x010fe2000f8ec0ff */
[----:B------:R-:W-:Y:S01]  /*3f80*/  UMOV UR16, URZ ;  /* 0x000000ff00107c82 */ /* 0x000fe20008000000 */
[----:B------:R-:W-:Y:S02]  /*3f90*/  UMOV UR26, 0x0 ;  /* 0x00000000001a7882 */ /* 0x000fe40000000000 */
[----:B------:R-:W-:Y:S01]  /*3fa0*/  UIADD3 UR29, UPT, UPT, UR17, 0x158, URZ ;  /* 0x00000158111d7890 */ /* 0x000fe2000fffe0ff */
[----:B------:R-:W-:Y:S01]  /*3fb0*/  UMOV UR27, 0x10200490 ;  /* 0x10200490001b7882 */ /* 0x000fe20000000000 */
[----:B-1----:R-:W-:-:S03]  /*3fc0*/  UIADD3 UR4, UPT, UPT, UR6, 0x1f, URZ ;  /* 0x0000001f06047890 */ /* 0x002fc6000fffe0ff */
[----:B---3--:R-:W1:Y:S01]  /*3fd0*/  LDS R3, [UR17+0x1a0] ;  /* 0x0001a011ff037984 */ /* 0x008e620008000800 */
[----:B------:R-:W2:Y:S01]  /*3fe0*/  LDCU UR6, c[0x0][0x390] ;  /* 0x00007200ff0677ac */ /* 0x000ea20008000800 */
[----:B------:R-:W-:Y:S02]  /*3ff0*/  USHF.R.S32.HI UR5, URZ, 0x1f, UR4 ;  /* 0x0000001fff057899 */ /* 0x000fe40008011404 */
[----:B------:R-:W-:Y:S02]  /*4000*/  UPRMT UR29, URZ, 0x654, UR29 ;  /* 0x00000654ff1d7896 */ /* 0x000fe4000800001d */
[----:B------:R-:W-:Y:S02]  /*4010*/  ULEA.HI UR4, UR5, UR4, URZ, 0x5 ;  /* 0x0000000405047291 */ /* 0x000fe4000f8f28ff */
[----:B------:R-:W-:Y:S02]  /*4020*/  UIADD3 UR5, UPT, UPT, UR17, 0x8400, URZ ;  /* 0x0000840011057890 */ /* 0x000fe4000fffe0ff */
[----:B------:R-:W-:-:S02]  /*4030*/  USHF.R.S32.HI UR4, URZ, 0x5, UR4 ;  /* 0x00000005ff047899 */ /* 0x000fc40008011404 */
[----:B------:R-:W-:Y:S02]  /*4040*/  USHF.R.U32.HI UR5, URZ, 0x4, UR5 ;  /* 0x00000004ff057899 */ /* 0x000fe40008011605 */
[----:B------:R-:W-:Y:S02]  /*4050*/  UIMAD UR7, UR4, UR7, URZ ;  /* 0x00000007040772a4 */ /* 0x000fe4000f8e02ff */
[----:B------:R-:W-:Y:S02]  /*4060*/  UIADD3 UR4, UPT, UPT, UR17, 0x28400, URZ ;  /* 0x0002840011047890 */ /* 0x000fe4000fffe0ff */
[----:B------:R-:W-:Y:S02]  /*4070*/  ULOP3.LUT UR5, UR5, 0x3fff, URZ, 0xc0, !UPT ;  /* 0x00003fff05057892 */ /* 0x000fe4000f8ec0ff */
[----:B------:R-:W-:Y:S02]  /*4080*/  USHF.R.U32.HI UR4, URZ, 0x4, UR4 ;  /* 0x00000004ff047899 */ /* 0x000fe40008011604 */
[----:B------:R-:W-:-:S02]  /*4090*/  ULOP3.LUT UR19, UR5, 0x10000, URZ, 0xfc, !UPT ;  /* 0x0001000005137892 */ /* 0x000fc4000f8efcff */
[----:B------:R-:W-:Y:S02]  /*40a0*/  ULOP3.LUT UR20, UR4, 0x3fff, URZ, 0xc0, !UPT ;  /* 0x00003fff04147892 */ /* 0x000fe4000f8ec0ff */
[----:B--2---:R-:W-:Y:S02]  /*40b0*/  UIMAD UR4, UR7, UR6, URZ ;  /* 0x00000006070472a4 */ /* 0x004fe4000f8e02ff */
[----:B------:R-:W-:Y:S02]  /*40c0*/  ULOP3.LUT UR20, UR20, 0x10000, URZ, 0xfc, !UPT ;  /* 0x0001000014147892 */ /* 0x000fe4000f8efcff */
[----:B------:R-:W-:Y:S02]  /*40d0*/  UIADD3 UR28, UPT, UPT, UR4, -0x1, URZ ;  /* 0xffffffff041c7890 */ /* 0x000fe4000fffe0ff */
[----:B------:R-:W-:Y:S01]  /*40e0*/  UISETP.GE.AND UP4, UPT, UR4, 0x1, UPT ;  /* 0x000000010400788c */ /* 0x000fe2000bf86270 */
[----:B------:R-:W-:Y:S01]  /*40f0*/  UMOV UR24, 0x0 ;  /* 0x0000000000187882 */ /* 0x000fe20000000000 */
[----:B------:R-:W-:Y:S01]  /*4100*/  UMOV UR25, 0x10200490 ;  /* 0x1020049000197882 */ /* 0x000fe20000000000 */
[C---:B-1----:R-:W-:Y:S01]  /*4110*/  VIADD R5, R3.reuse, 0x80 ;  /* 0x0000008003057836 */ /* 0x042fe20000000000 */
[----:B------:R-:W-:-:S04]  /*4120*/  LOP3.LUT R4, R3, 0xffff, RZ, 0xc0, !PT ;  /* 0x0000ffff03047812 */ /* 0x000fc800078ec0ff */
[----:B------:R-:W-:-:S05]  /*4130*/  LOP3.LUT R5, R5, 0xffff, RZ, 0xc0, !PT ;  /* 0x0000ffff05057812 */ /* 0x000fca00078ec0ff */
[----:B------:R1:W-:Y:S02]  /*4140*/  STL.64 [R1], R4 ;  /* 0x0000000401007387 */ /* 0x0003e40000100a00 */
.L_x_82:
[----:B-1----:R-:W-:-:S04]  /*4150*/  SHF.L.U32 R5, R2, 0x1f, RZ ;  /* 0x0000001f02057819 */ /* 0x002fc800000006ff */
[----:B------:R-:W1:Y:S02]  /*4160*/  SYNCS.PHASECHK.TRANS64.TRYWAIT P0, [UR17+0x150], R5 ;  /* 0x00015005ff0075a7 */ /* 0x000e640008001111 */
[----:B-1-34-:R-:W-:Y:S05]  /*4170*/  @!P0 BRA `(.L_x_74) ;  /* 0x0000006c00008947 */ /* 0x01afea0003800000 */
.L_x_197:
[----:B-1----:R-:W1:Y:S01]  /*4180*/  LDS.128 R4, [UR17+0x190] ;  /* 0x00019011ff047984 */ /* 0x002e620008000c00 */
[----:B------:R-:W-:Y:S01]  /*4190*/  ULEA UR22, UR21, UR17, 0x3 ;  /* 0x0000001115167291 */ /* 0x000fe2000f8e18ff */
[----:B------:R-:W-:Y:S01]  /*41a0*/  @!PT LDS RZ, [RZ] ;  /* 0x00000000fffff984 */ /* 0x000fe20000000800 */
[----:B------:R-:W-:Y:S01]  /*41b0*/  @!PT LDS RZ, [RZ] ;  /* 0x00000000fffff984 */ /* 0x000fe20000000800 */
[----:B------:R-:W-:Y:S01]  /*41c0*/  @!PT LDS RZ, [RZ] ;  /* 0x00000000fffff984 */ /* 0x000fe20000000800 */
[----:B------:R-:W-:Y:S01]  /*41d0*/  @!PT LDS RZ, [RZ] ;  /* 0x00000000fffff984 */ /* 0x000fe20000000800 */
[----:B------:R2:W-:Y:S06]  /*41e0*/  MEMBAR.ALL.CTA ;  /* 0x0000000000007992 */ /* 0x0005ec0000008000 */
[----:B--2---:R-:W2:Y:S02]  /*41f0*/  FENCE.VIEW.ASYNC.S ;  /* 0x00000000000073c6 */ /* 0x004ea40000000000 */
[----:B--2---:R-:W-:Y:S01]  /*4200*/  SYNCS.ARRIVE.TRANS64.RED.A1T0 RZ, [UR29], RZ ;  /* 0x000000ffffff79a7 */ /* 0x004fe2000810041d */
[----:B-1----:R-:W-:Y:S01]  /*4210*/  LOP3.LUT P2, RZ, R6, 0x1, RZ, 0xc0, !PT ;  /* 0x0000000106ff7812 */ /* 0x002fe2000784c0ff */
[----:B------:R-:W-:-:S12]  /*4220*/  BRA.U UP3, `(.L_x_75) ;  /* 0x00000001030c7547 */ /* 0x000fd8000b800000 */
[----:B------:R-:W-:-:S04]  /*4230*/  SHF.L.U32 R5, R8, 0x1f, RZ ;  /* 0x0000001f08057819 */ /* 0x000fc800000006ff */
[----:B------:R-:W1:Y:S02]  /*4240*/  SYNCS.PHASECHK.TRANS64.TRYWAIT P0, [UR22+0x170], R5 ;  /* 0x00017005ff0075a7 */ /* 0x000e640008001116 */
[----:B-1----:R-:W-:Y:S05]  /*4250*/  @!P0 BRA `(.L_x_76) ;  /* 0x0000006800e08947 */ /* 0x002fea0003800000 */
.L_x_75:
[----:B------:R-:W-:Y:S05]  /*4260*/  BRA.U UP3, `(.L_x_77) ;  /* 0x0000000103d47547 */ /* 0x000fea000b800000 */
[----:B------:R-:W-:Y:S05]  /*4270*/  BRA.U !UP4, `(.L_x_78) ;  /* 0x000000010cc47547 */ /* 0x000fea000b800000 */
[----:B------:R-:W-:Y:S01]  /*4280*/  ULEA UR4, UR21, UR48, 0x2 ;  /* 0x0000003015047291 */ /* 0x000fe2000f8e10ff */
[----:B-1----:R-:W-:-:S08]  /*4290*/  SHF.L.U32 R4, R0, 0x1f, RZ ;  /* 0x0000001f00047819 */ /* 0x002fd000000006ff */
[----:B------:R-:W5:Y:S01]  /*42a0*/  LDL R5, [UR4] ;  /* 0x00000004ff057983 */ /* 0x000f620008100800 */
[----:B------:R-:W-:Y:S02]  /*42b0*/  ULEA UR4, UR16, UR17, 0x3 ;  /* 0x0000001110047291 */ /* 0x000fe4000f8e18ff */
[----:B------:R-:W-:Y:S01]  /*42c0*/  UPLOP3.LUT UP2, UPT, UPT, UPT, UPT, 0x40, 0x4 ;  /* 0x000000000004789c */ /* 0x000fe20003f4e870 */
[----:B------:R-:W-:Y:S01]  /*42d0*/  UMOV UR15, UR28 ;  /* 0x0000001c000f7c82 */ /* 0x000fe20008000000 */
[----:B------:R-:W-:-:S05]  /*42e0*/  UMOV UR5, UR16 ;  /* 0x0000001000057c82 */ /* 0x000fca0008000000 */
[----:B------:R1:W2:Y:S04]  /*42f0*/  SYNCS.PHASECHK.TRANS64.TRYWAIT P1, [UR4], R4 ;  /* 0x00000004ff0075a7 */ /* 0x0002a80008021104 */
.L_x_81:
[----:B---3--:R-:W-:Y:S01]  /*4300*/  ULEA UR10, UR5, UR17, 0x3 ;  /* 0x00000011050a7291 */ /* 0x008fe2000f8e18ff */
[----:B--2-4-:R-:W-:Y:S11]  /*4310*/  @P1 BRA `(.L_x_79) ;  /* 0x00000000000c1947 */ /* 0x014ff60003800000 */
[----:B------:R-:W-:Y:S04]  /*4320*/  SHF.L.U32 R7, R0, 0x1f, RZ ;  /* 0x0000001f00077819 */ /* 0x000fe800000006ff */
[----:B------:R-:W2:Y:S02]  /*4330*/  SYNCS.PHASECHK.TRANS64.TRYWAIT P0, [UR10], R7 ;  /* 0x00000007ff0075a7 */ /* 0x000ea4000800110a */
[----:B--2---:R-:W-:Y:S05]  /*4340*/  @!P0 BRA `(.L_x_80) ;  /* 0x0000006800bc8947 */ /* 0x004fea0003800000 */
.L_x_79:
[----:B------:R-:W-:Y:S01]  /*4350*/  UISETP.NE.AND UP0, UPT, UR15, URZ, UPT ;  /* 0x000000ff0f00728c */ /* 0x000fe2000bf05270 */
[----:B------:R-:W-:Y:S01]  /*4360*/  PLOP3.LUT P1, PT, PT, PT, PT, 0x80, 0x8 ;  /* 0x000000000008781c */ /* 0x000fe20003f2f070 */
[----:B------:R-:W-:Y:S02]  /*4370*/  UIADD3 UR4, UPT, UPT, UR5, 0x1, URZ ;  /* 0x0000000105047890 */ /* 0x000fe4000fffe0ff */
[----:B------:R-:W-:Y:S02]  /*4380*/  ULEA UR8, UR5, UR20, 0x8 ;  /* 0x0000001405087291 */ /* 0x000fe4000f8e40ff */
[----:B------:R-:W-:Y:S01]  /*4390*/  UISETP.NE.AND UP1, UPT, UR4, 0x10, UPT ;  /* 0x000000100400788c */ /* 0x000fe2000bf25270 */
[----:B------:R-:W-:Y:S01]  /*43a0*/  PLOP3.LUT P0, PT, PT, PT, UP0, 0x80, 0x8 ;  /* 0x000000000008781c */ /* 0x000fe20003f0f008 */
[----:B------:R-:W-:Y:S02]  /*43b0*/  UIADD3 UR12, UPT, UPT, UR8, 0x2, URZ ;  /* 0x00000002080c7890 */ /* 0x000fe4000fffe0ff */
[----:B------:R-:W-:Y:S02]  /*43c0*/  USEL UR6, URZ, 0x1, UP1 ;  /* 0x00000001ff067887 */ /* 0x000fe40008800000 */
[----:B------:R-:W-:Y:S02]  /*43d0*/  USEL UR16, UR4, URZ, UP1 ;  /* 0x000000ff04107287 */ /* 0x000fe40008800000 */
[----:B------:R-:W-:Y:S02]  /*43e0*/  UIADD3 UR10, UPT, UPT, UR10, 0x80, URZ ;  /* 0x000000800a0a7890 */ /* 0x000fe4000fffe0ff */
[----:B------:R-:W-:Y:S01]  /*43f0*/  @UP0 ULEA UR4, UR16, UR17, 0x3 ;  /* 0x0000001110040291 */ /* 0x000fe2000f8e18ff */
[----:B------:R-:W-:Y:S01]  /*4400*/  LOP3.LUT R0, R0, UR6, RZ, 0x3c, !PT ;  /* 0x0000000600007c12 */ /* 0x000fe2000f8e3cff */
[----:B------:R-:W-:Y:S01]  /*4410*/  UMOV UR9, 0x80004020 ;  /* 0x8000402000097882 */ /* 0x000fe20000000000 */
[----:B------:R-:W-:Y:S01]  /*4420*/  UMOV UR13, 0x80004020 ;  /* 0x80004020000d7882 */ /* 0x000fe20000000000 */
[----:B------:R-:W-:Y:S01]  /*4430*/  UMOV UR7, 0x80004020 ;  /* 0x8000402000077882 */ /* 0x000fe20000000000 */
[----:B-1----:R-:W-:Y:S04]  /*4440*/  @P0 SHF.L.U32 R4, R0, 0x1f, RZ ;  /* 0x0000001f00040819 */ /* 0x002fe800000006ff */
[----:B------:R3:W4:Y:S01]  /*4450*/  @P0 SYNCS.PHASECHK.TRANS64.TRYWAIT P1, [UR4], R4 ;  /* 0x00000004ff0005a7 */ /* 0x0007220008021104 */
[----:B------:R-:W-:Y:S11]  /*4460*/  ELECT P0, URZ, PT ;  /* 0x0000000000ff782f */ /* 0x000ff60003800000 */
[----:B------:R-:W-:Y:S02]  /*4470*/  @!UPT UIADD3 URZ, UPT, UPT, URZ, URZ, URZ ;  /* 0x000000fffffff290 */ /* 0x000fe4000fffe0ff */
[C---:B-----5:R-:W-:Y:S01]  /*4480*/  @P0 R2UR.BROADCAST UR14, R5.reuse ;  /* 0x00000000050e02ca */ /* 0x060fe200008e0000 */
[----:B------:R-:W-:Y:S01]  /*4490*/  ULEA UR4, UR5, UR19, 0x9 ;  /* 0x0000001305047291 */ /* 0x000fe2000f8e48ff */
[----:B------:R-:W-:Y:S11]  /*44a0*/  ELECT P0, URZ, PT ;  /* 0x0000000000ff782f */ /* 0x000ff60003800000 */
[----:B------:R-:W-:Y:S02]  /*44b0*/  @!UPT UIADD3 URZ, UPT, UPT, URZ, URZ, URZ ;  /* 0x000000fffffff290 */ /* 0x000fe4000fffe0ff */
[----:B------:R-:W-:Y:S01]  /*44c0*/  @P0 R2UR.BROADCAST UR11, R5 ;  /* 0x00000000050b02ca */ /* 0x000fe200008e0000 */
[----:B------:R-:W-:Y:S01]  /*44d0*/  UIADD3 UR6, UPT, UPT, UR4, 0x2, URZ ;  /* 0x0000000204067890 */ /* 0x000fe2000fffe0ff */
[----:B------:R-:W-:Y:S02]  /*44e0*/  UMOV UR5, 0x80004020 ;  /* 0x8000402000057882 */ /* 0x000fe40000000000 */
[----:B------:R1:W-:Y:S01]  /*44f0*/  UTCHMMA.2CTA gdesc[UR4], gdesc[UR8], tmem[UR14], tmem[UR26], idesc[UR27], UP2 ;  /* 0x00ff1a08040075ea */ /* 0x0003e2000920000e */
[----:B------:R-:W-:Y:S08]  /*4500*/  UPLOP3.LUT UP2, UPT, UPT, UPT, UPT, 0x80, 0x8 ;  /* 0x000000000008789c */ /* 0x000ff00003f4f070 */
[----:B------:R3:W-:Y:S01]  /*4510*/  UTCHMMA.2CTA gdesc[UR6], gdesc[UR12], tmem[UR11], tmem[UR24], idesc[UR25], UPT ;  /* 0x00ff180c060075ea */ /* 0x0007e2000ba0000b */
[----:B------:R3:W-:Y:S01]  /*4520*/  UTCBAR.2CTA.MULTICAST [UR10], URZ, UR18 ;  /* 0x000000ff0a0073e9 */ /* 0x0007e20008200812 */
[----:B-1----:R-:W-:Y:S02]  /*4530*/  UIADD3 UR4, UPT, UPT, UR15, 0x1, URZ ;  /* 0x000000010f047890 */ /* 0x002fe4000fffe0ff */
[----:B------:R-:W-:Y:S02]  /*4540*/  UIADD3 UR8, UPT, UPT, UR15, -0x1, URZ ;  /* 0xffffffff0f087890 */ /* 0x000fe4000fffe0ff */
[----:B------:R-:W-:Y:S01]  /*4550*/  UISETP.GT.U32.AND UP0, UPT, UR4, 0x1, UPT ;  /* 0x000000010400788c */ /* 0x000fe2000bf04070 */
[----:B------:R-:W-:Y:S04]  /*4560*/  UMOV UR5, UR16 ;  /* 0x0000001000057c82 */ /* 0x000fe80008000000 */
[----:B------:R-:W-:Y:S04]  /*4570*/  UMOV UR15, UR8 ;  /* 0x00000008000f7c82 */ /* 0x000fe80008000000 */
[----:B------:R-:W-:Y:S05]  /*4580*/  BRA.U UP0, `(.L_x_81) ;  /* 0xfffffffd005c7547 */ /* 0x000fea000b83ffff */
.L_x_78:
[----:B------:R-:W-:-:S09]  /*4590*/  UIADD3 UR4, UPT, UPT, UR22, 0x160, URZ ;  /* 0x0000016016047890 */ /* 0x000fd2000fffe0ff */
[----:B------:R2:W-:Y:S01]  /*45a0*/  UTCBAR.2CTA.MULTICAST [UR4], URZ, UR23 ;  /* 0x000000ff040073e9 */ /* 0x0005e20008200817 */
[----:B------:R-:W-:Y:S02]  /*45b0*/  NOP ;  /* 0x0000000000007918 */ /* 0x000fe40000000000 */
.L_x_77:
[----:B--2---:R-:W-:Y:S01]  /*45c0*/  UIADD3 UR4, UPT, UPT, UR21, 0x1, URZ ;  /* 0x0000000115047890 */ /* 0x004fe2000fffe0ff */
[----:B------:R-:W-:-:S03]  /*45d0*/  LOP3.LUT R2, R2, 0x1, RZ, 0x3c, !PT ;  /* 0x0000000102027812 */ /* 0x000fc600078e3cff */
[----:B------:R-:W-:-:S04]  /*45e0*/  UISETP.NE.AND UP0, UPT, UR4, 0x2, UPT ;  /* 0x000000020400788c */ /* 0x000fc8000bf05270 */
[----:B------:R-:W-:Y:S02]  /*45f0*/  USEL UR5, URZ, 0x1, UP0 ;  /* 0x00000001ff057887 */ /* 0x000fe40008000000 */
[----:B------:R-:W-:-:S04]  /*4600*/  USEL UR21, UR4, URZ, UP0 ;  /* 0x000000ff04157287 */ /* 0x000fc80008000000 */
[----:B------:R-:W-:Y:S01]  /*4610*/  LOP3.LUT R8, R8, UR5, RZ, 0x3c, !PT ;  /* 0x0000000508087c12 */ /* 0x000fe2000f8e3cff */
[----:B------:R-:W-:Y:S07]  /*4620*/  @P2 BRA `(.L_x_82) ;  /* 0xfffffff800c82947 */ /* 0x000fee000383ffff */
[----:B------:R-:W2:Y:S01]  /*4630*/  S2UR UR8, SR_CgaCtaId ;  /* 0x00000000000879c3 */ /* 0x000ea20000008800 */
[----:B------:R-:W-:Y:S01]  /*4640*/  ELECT P0, URZ, PT ;  /* 0x0000000000ff782f */ /* 0x000fe20003800000 */
[----:B------:R-:W-:Y:S01]  /*4650*/  HFMA2 R0, -RZ, RZ, 0, 5.9604644775390625e-08 ;  /* 0x00000001ff007431 */ /* 0x000fe200000001ff */
[----:B------:R-:W-:-:S05]  /*4660*/  UMOV UR4, 0x40 ;  /* 0x0000004000047882 */ /* 0x000fca0000000000 */
[----:B------:R-:W-:Y:S01]  /*4670*/  UVIRTCOUNT.DEALLOC.SMPOOL 0x80 ;  /* 0x000000800000784c */ /* 0x000fe20000000000 */
[----:B------:R-:W-:Y:S02]  /*4680*/  UISETP.NE.AND UP0, UPT, UR31, URZ, UPT ;  /* 0x000000ff1f00728c */ /* 0x000fe4000bf05270 */
[----:B--2---:R-:W-:-:S09]  /*4690*/  ULEA UR8, UR8, UR4, 0x18 ;  /* 0x0000000408087291 */ /* 0x004fd2000f8ec0ff */
[----:B------:R2:W-:Y:S01]  /*46a0*/  @P0 STS.U8 [UR8+0x1c], R0 ;  /* 0x00001c00ff000988 */ /* 0x0005e20008000008 */
[----:B------:R-:W-:Y:S05]  /*46b0*/  BRA.U UP0, `(.L_x_83) ;  /* 0x0000000100587547 */ /* 0x000fea000b800000 */
[----:B------:R-:W-:Y:S01]  /*46c0*/  UIADD3 UR5, UPT, UPT, UR17, 0x170, URZ ;  /* 0x0000017011057890 */ /* 0x000fe2000fffe0ff */
[----:B-1----:R-:W-:-:S03]  /*46d0*/  SHF.L.U32 R5, R8, 0x1f, RZ ;  /* 0x0000001f08057819 */ /* 0x002fc600000006ff */
[----:B------:R-:W-:-:S09]  /*46e0*/  ULEA UR4, UR21, UR5, 0x3 ;  /* 0x0000000515047291 */ /* 0x000fd2000f8e18ff */
[----:B------:R-:W1:Y:S02]  /*46f0*/  SYNCS.PHASECHK.TRANS64.TRYWAIT P0, [UR4], R5 ;  /* 0x00000005ff0075a7 */ /* 0x000e640008001104 */
[----:B-1----:R-:W-:Y:S05]  /*4700*/  @!P0 BRA `(.L_x_84) ;  /* 0x0000006400e48947 */ /* 0x002fea0003800000 */
.L_x_201:
[----:B------:R-:W-:-:S04]  /*4710*/  UIADD3 UR4, UPT, UPT, UR21, 0x1, URZ ;  /* 0x0000000115047890 */ /* 0x000fc8000fffe0ff */
[----:B------:R-:W-:-:S04]  /*4720*/  UISETP.NE.AND UP1, UPT, UR4, 0x2, UPT ;  /* 0x000000020400788c */ /* 0x000fc8000bf25270 */
[----:B---3--:R-:W-:Y:S02]  /*4730*/  USEL UR6, URZ, 0x1, UP1 ;  /* 0x00000001ff067887 */ /* 0x008fe40008800000 */
[----:B------:R-:W-:-:S04]  /*4740*/  USEL UR4, UR4, URZ, UP1 ;  /* 0x000000ff04047287 */ /* 0x000fc80008800000 */
[----:B------:R-:W-:Y:S01]  /*4750*/  ULEA UR4, UR4, UR5, 0x3 ;  /* 0x0000000504047291 */ /* 0x000fe2000f8e18ff */
[----:B-1----:R-:W-:-:S04]  /*4760*/  LOP3.LUT R5, R8, UR6, RZ, 0x3c, !PT ;  /* 0x0000000608057c12 */ /* 0x002fc8000f8e3cff */
[----:B------:R-:W-:Y:S01]  /*4770*/  SHF.L.U32 R5, R5, 0x1f, RZ ;  /* 0x0000001f05057819 */ /* 0x000fe200000006ff */
[----:B--2---:R-:W-:-:S04]  /*4780*/  IMAD.U32 R0, RZ, RZ, UR4 ;  /* 0x00000004ff007e24 */ /* 0x004fc8000f8e00ff */
[----:B------:R1:W2:Y:S03]  /*4790*/  SYNCS.PHASECHK.TRANS64.TRYWAIT P0, [R0+URZ], R5 ;  /* 0x00000005000075a7 */ /* 0x0002a600080011ff */
[----:B--2---:R-:W-:Y:S05]  /*47a0*/  @!P0 NANOSLEEP.SYNCS 0x989680 ;  /* 0x009896800000895d */ /* 0x004fea0003900000 */
[----:B------:R-:W2:Y:S02]  /*47b0*/  @!P0 SYNCS.PHASECHK.TRANS64 P0, [R0+URZ], R5 ;  /* 0x00000005000085a7 */ /* 0x000ea400080010ff */
[----:B--2---:R-:W-:Y:S05]  /*47c0*/  @P0 BRA `(.L_x_85) ;  /* 0x0000000000200947 */ /* 0x004fea0003800000 */
.L_x_86:
[----:B--2---:R2:W3:Y:S02]  /*47d0*/  SYNCS.PHASECHK.TRANS64.TRYWAIT P0, [R0+URZ], R5 ;  /* 0x00000005000075a7 */ /* 0x0044e400080011ff */
[----:B---3--:R-:W-:Y:S05]  /*47e0*/  @!P0 NANOSLEEP.SYNCS 0x989680 ;  /* 0x009896800000895d */ /* 0x008fea0003900000 */
[----:B------:R-:W3:Y:S02]  /*47f0*/  @!P0 SYNCS.PHASECHK.TRANS64 P0, [R0+URZ], R5 ;  /* 0x00000005000085a7 */ /* 0x000ee400080010ff */
[----:B---3--:R-:W-:Y:S05]  /*4800*/  @!P0 BRA `(.L_x_86) ;  /* 0xfffffffc00f08947 */ /* 0x008fea000383ffff */
[----:B------:R-:W-:Y:S05]  /*4810*/  BRA `(.L_x_85) ;  /* 0x00000000000c7947 */ /* 0x000fea0003800000 */
.L_x_83:
[----:B------:R-:W-:-:S04]  /*4820*/  UIADD3 UR4, UPT, UPT, UR17, 0x180, URZ ;  /* 0x0000018011047890 */ /* 0x000fc8000fffe0ff */
[----:B------:R-:W-:-:S09]  /*4830*/  UPRMT UR4, UR30, 0x654, UR4 ;  /* 0x000006541e047896 */ /* 0x000fd20008000004 */
[----:B------:R-:W-:Y:S03]  /*4840*/  SYNCS.ARRIVE.TRANS64.RED.A1T0 RZ, [UR4], RZ ;  /* 0x000000ffffff79a7 */ /* 0x000fe60008100404 */
.L_x_85:
[----:B-12---:R-:W-:Y:S01]  /*4850*/  SHF.L.U32 R5, RZ, 0x1f, RZ ;  /* 0x0000001fff057819 */ /* 0x006fe200000006ff */
[----:B------:R-:W-:Y:S01]  /*4860*/  UIADD3 UR4, UPT, UPT, UR17, 0x180, URZ ;  /* 0x0000018011047890 */ /* 0x000fe2000fffe0ff */
[----:B------:R-:W-:Y:S02]  /*4870*/  PLOP3.LUT P0, PT, PT, PT, UP0, 0x80, 0x8 ;  /* 0x000000000008781c */ /* 0x000fe40003f0f008 */
[----:B----4-:R-:W1:Y:S02]  /*4880*/  SYNCS.PHASECHK.TRANS64.TRYWAIT P1, [UR17+0x180], R5 ;  /* 0x00018005ff0075a7 */ /* 0x010e640008021111 */
[----:B-1----:R-:W-:Y:S09]  /*4890*/  @!P1 BRA `(.L_x_87) ;  /* 0x0000006400989947 */ /* 0x002ff20003800000 */
.L_x_203:
[----:B------:R-:W-:Y:S01]  /*48a0*/  @!UP0 UPRMT UR4, UR30, 0x654, UR4 ;  /* 0x000006541e048896 */ /* 0x000fe20008000004 */
[----:B------:R-:W-:Y:S01]  /*48b0*/  LOP3.LUT R2, R3, 0xffff, RZ, 0xc0, !PT ;  /* 0x0000ffff03027812 */ /* 0x000fe200078ec0ff */
[----:B------:R-:W-:Y:S02]  /*48c0*/  IMAD.MOV.U32 R3, RZ, RZ, 0xffff ;  /* 0x0000ffffff037424 */ /* 0x000fe400078e00ff */
[----:B-1----:R-:W-:Y:S01]  /*48d0*/  IMAD.MOV.U32 R5, RZ, RZ, 0x1 ;  /* 0x00000001ff057424 */ /* 0x002fe200078e00ff */
[----:B------:R-:W-:-:S04]  /*48e0*/  SHF.R.U32.HI R2, RZ, 0x5, R2 ;  /* 0x00000005ff027819 */ /* 0x000fc80000011602 */
[----:B------:R-:W-:Y:S01]  /*48f0*/  @!P0 SYNCS.ARRIVE.TRANS64.RED.A1T0 RZ, [UR4], RZ ;  /* 0x000000ffffff89a7 */ /* 0x000fe20008100404 */
[----:B------:R-:W-:Y:S01]  /*4900*/  NOP ;  /* 0x0000000000007918 */ /* 0x000fe20000000000 */
[----:B------:R-:W1:Y:S01]  /*4910*/  LDS R0, [UR8+0x14] ;  /* 0x00001408ff007984 */ /* 0x000e620008000800 */
[-C--:B------:R-:W-:Y:S02]  /*4920*/  SHF.L.U32 R3, R3, R2.reuse, RZ ;  /* 0x0000000203037219 */ /* 0x080fe400000006ff */
[----:B------:R-:W-:Y:S02]  /*4930*/  SHF.L.U32 R5, R5, R2, RZ ;  /* 0x0000000205057219 */ /* 0x000fe400000006ff */
[----:B-1----:R-:W-:-:S04]  /*4940*/  LOP3.LUT R0, R0, R3, RZ, 0xc0, !PT ;  /* 0x0000000300007212 */ /* 0x002fc800078ec0ff */
[----:B------:R-:W-:-:S13]  /*4950*/  ISETP.NE.AND P0, PT, R0, R3, PT ;  /* 0x000000030000720c */ /* 0x000fda0003f05270 */
[----:B------:R-:W-:Y:S05]  /*4960*/  @P0 BRA `(.L_x_88) ;  /* 0x00000000005c0947 */ /* 0x000fea0003800000 */
[----:B------:R-:W1:Y:S02]  /*4970*/  LDS R0, [UR8+0x18] ;  /* 0x00001808ff007984 */ /* 0x000e640008000800 */
[----:B-1----:R-:W-:-:S04]  /*4980*/  LOP3.LUT R0, R0, R5, RZ, 0xc0, !PT ;  /* 0x0000000500007212 */ /* 0x002fc800078ec0ff */
[----:B------:R-:W-:-:S13]  /*4990*/  ISETP.NE.AND P0, PT, R0, R5, PT ;  /* 0x000000050000720c */ /* 0x000fda0003f05270 */
[----:B------:R-:W-:Y:S05]  /*49a0*/  @P0 BRA `(.L_x_89) ;  /* 0x0000000000400947 */ /* 0x000fea0003800000 */
[----:B------:R-:W-:Y:S01]  /*49b0*/  R2UR UR4, R3 ;  /* 0x00000000030472ca */ /* 0x000fe200000e0000 */
[----:B------:R-:W1:Y:S01]  /*49c0*/  S2R R2, SR_LANEID ;  /* 0x0000000000027919 */ /* 0x000e620000000000 */
[----:B------:R-:W-:-:S04]  /*49d0*/  LOP3.LUT R5, RZ, R5, RZ, 0x33, !PT ;  /* 0x00000005ff057212 */ /* 0x000fc800078e33ff */
[----:B---3--:R-:W2:Y:S07]  /*49e0*/  REDUX UR6, R5 ;  /* 0x00000000050673c4 */ /* 0x008eae0000000000 */
[----:B------:R-:W-:-:S03]  /*49f0*/  ULOP3.LUT UR5, URZ, UR4, URZ, 0x33, !UPT ;  /* 0x00000004ff057292 */ /* 0x000fc6000f8e33ff */
[----:B------:R-:W-:Y:S02]  /*4a00*/  VOTEU.ANY UR4, UPT, PT ;  /* 0x0000000000047886 */ /* 0x000fe400038e0100 */
[----:B------:R-:W-:Y:S01]  /*4a10*/  UFLO.U32 UR4, UR4 ;  /* 0x00000004000472bd */ /* 0x000fe200080e0000 */
[----:B------:R-:W-:-:S04]  /*4a20*/  IMAD.U32 R0, RZ, RZ, UR5 ;  /* 0x00000005ff007e24 */ /* 0x000fc8000f8e00ff */
[----:B------:R-:W3:Y:S02]  /*4a30*/  REDUX UR7, R0 ;  /* 0x00000000000773c4 */ /* 0x000ee40000000000 */
[----:B------:R4:W-:Y:S01]  /*4a40*/  UTCATOMSWS.AND URZ, UR5 ;  /* 0x0000000500ff79e3 */ /* 0x0009e20008000000 */
[----:B-1----:R-:W-:Y:S01]  /*4a50*/  ISETP.EQ.U32.AND P0, PT, R2, UR4, PT ;  /* 0x0000000402007c0c */ /* 0x002fe2000bf02070 */
[----:B--2---:R-:W-:Y:S02]  /*4a60*/  IMAD.U32 R2, RZ, RZ, UR6 ;  /* 0x00000006ff027e24 */ /* 0x004fe4000f8e00ff */
[----:B---3--:R-:W-:-:S10]  /*4a70*/  IMAD.U32 R3, RZ, RZ, UR7 ;  /* 0x00000007ff037e24 */ /* 0x008fd4000f8e00ff */
[----:B------:R4:W-:Y:S04]  /*4a80*/  @P0 ATOMS.AND RZ, [UR8+0x14], R3 ;  /* 0x00001403ffff098c */ /* 0x0009e8000a800008 */
[----:B------:R4:W-:Y:S01]  /*4a90*/  @P0 ATOMS.AND RZ, [UR8+0x18], R2 ;  /* 0x00001802ffff098c */ /* 0x0009e2000a800008 */
[----:B------:R-:W-:Y:S05]  /*4aa0*/  BRA `(.L_x_90) ;  /* 0x0000000000147947 */ /* 0x000fea0003800000 */
.L_x_89:
[----:B------:R-:W-:Y:S02]  /*4ab0*/  MOV R2, 0x4ad0 ;  /* 0x00004ad000027802 */ /* 0x000fe40000000f00 */
[----:B---3-5:R-:W-:Y:S05]  /*4ac0*/  CALL.REL.NOINC `($__internal_0_$__cuda_sm10x_tcgen05_guardrail_trap_col_being_dealloced_not_returned_by_alloc) ;  /* 0x00000068007c7944 */ /* 0x028fea0003c00000 */
[----:B------:R-:W-:Y:S05]  /*4ad0*/  BRA `(.L_x_90) ;  /* 0x0000000000087947 */ /* 0x000fea0003800000 */
.L_x_88:
[----:B------:R-:W-:Y:S02]  /*4ae0*/  MOV R2, 0x4b00 ;  /* 0x00004b0000027802 */ /* 0x000fe40000000f00 */
[----:B---3-5:R-:W-:Y:S05]  /*4af0*/  CALL.REL.NOINC `($__internal_2_$__cuda_sm10x_tcgen05_guardrail_trap_unallocated_columns_being_dealloced) ;  /* 0x0000006800887944 */ /* 0x028fea0003c00000 */
.L_x_90:
[----:B------:R-:W-:Y:S01]  /*4b00*/  NOP ;  /* 0x0000000000007918 */ /* 0x000fe20000000000 */
[----:B----4-:R-:W-:Y:S05]  /*4b10*/  EXIT ;  /* 0x000000000000794d */ /* 0x010fea0003800000 */
.L_x_62:
[----:B------:R-:W-:-:S09]  /*4b20*/  UISETP.NE.OR UP0, UPT, UR18, 0x3, !UP3 ;  /* 0x000000031200788c */ /* 0x000fd2000df05670 */
[----:B------:R-:W-:Y:S05]  /*4b30*/  BRA.U UP0, `(.L_x_91) ;  /* 0x0000001100b07547 */ /* 0x000fea000b800000 */
[----:B------:R-:W2:Y:S01]  /*4b40*/  LDCU.64 UR4, c[0x0][0x888] ;  /* 0x00011100ff0477ac */ /* 0x000ea20008000a00 */
[----:B------:R-:W3:Y:S01]  /*4b50*/  S2UR UR10, SR_CgaCtaId ;  /* 0x00000000000a79c3 */ /* 0x000ee20000008800 */
[----:B------:R-:W-:Y:S01]  /*4b60*/  HFMA2 R10, -RZ, RZ, 0, 5.9604644775390625e-08 ;  /* 0x00000001ff0a7431 */ /* 0x000fe200000001ff */
[----:B------:R-:W-:Y:S01]  /*4b70*/  MOV R9, RZ ;  /* 0x000000ff00097202 */ /* 0x000fe20000000f00 */
[----:B------:R-:W4:Y:S01]  /*4b80*/  LDCU UR48, c[0x0][0x370] ;  /* 0x00006e00ff3077ac */ /* 0x000f220008000800 */
[----:B------:R-:W-:Y:S01]  /*4b90*/  HFMA2 R0, -RZ, RZ, 0, 0.0078125 ;  /* 0x00002000ff007431 */ /* 0x000fe200000001ff */
[----:B------:R-:W4:Y:S03]  /*4ba0*/  LDCU.128 UR44, c[0x0][0xb10] ;  /* 0x00016200ff2c77ac */ /* 0x000f260008000c00 */
[----:B------:R-:W1:Y:S01]  /*4bb0*/  LDC.64 R12, c[0x0][0x348] ;  /* 0x0000d200ff0c7b82 */ /* 0x000e620000000a00 */
[----:B------:R-:W3:Y:S01]  /*4bc0*/  LDCU UR38, c[0x0][0x374] ;  /* 0x00006e80ff2677ac */ /* 0x000ee20008000800 */
[----:B------:R-:W3:Y:S01]  /*4bd0*/  LDCU.64 UR40, c[0x0][0x890] ;  /* 0x00011200ff2877ac */ /* 0x000ee20008000a00 */
[----:B------:R-:W3:Y:S01]  /*4be0*/  LDCU UR30, c[0x0][0xb0c] ;  /* 0x00016180ff1e77ac */ /* 0x000ee20008000800 */
[----:B--2---:R-:W-:Y:S01]  /*4bf0*/  UISETP.NE.U32.AND UP0, UPT, UR4, URZ, UPT ;  /* 0x000000ff0400728c */ /* 0x004fe2000bf05070 */
[----:B------:R-:W2:Y:S01]  /*4c00*/  LDCU UR63, c[0x0][0xb20] ;  /* 0x00016400ff3f77ac */ /* 0x000ea20008000800 */
[----:B------:R-:W2:Y:S01]  /*4c10*/  LDCU UR4, c[0x0][0xb30] ;  /* 0x00016600ff0477ac */ /* 0x000ea20008000800 */
[----:B------:R-:W2:Y:S01]  /*4c20*/  LDCU.128 UR56, c[0x0][0x980] ;  /* 0x00013000ff3877ac */ /* 0x000ea20008000c00 */
[----:B------:R-:W-:Y:S01]  /*4c30*/  UMOV UR31, 0x400 ;  /* 0x00000400001f7882 */ /* 0x000fe20000000000 */
[----:B----4-:R-:W-:-:S02]  /*4c40*/  UIMAD.WIDE.U32 UR6, UR48, UR44, URZ ;  /* 0x0000002c300672a5 */ /* 0x010fc4000f8e00ff */
[----:B---3--:R-:W-:Y:S02]  /*4c50*/  UIMAD.WIDE.U32 UR8, UR38, UR47, URZ ;  /* 0x0000002f260872a5 */ /* 0x008fe4000f8e00ff */
[----:B------:R-:W-:Y:S02]  /*4c60*/  ULEA UR31, UR10, UR31, 0x18 ;  /* 0x0000001f0a1f7291 */ /* 0x000fe4000f8ec0ff */
[----:B------:R-:W-:Y:S02]  /*4c70*/  UISETP.NE.AND.EX UP5, UPT, UR5, URZ, UPT, UP0 ;  /* 0x000000ff0500728c */ /* 0x000fe4000bfa5300 */
[----:B------:R-:W-:Y:S02]  /*4c80*/  UISETP.NE.U32.AND UP6, UPT, UR40, URZ, UPT ;  /* 0x000000ff2800728c */ /* 0x000fe4000bfc5070 */
[----:B------:R-:W-:Y:S02]  /*4c90*/  UIADD3 UR50, UPT, UPT, UR31, 0x118, URZ ;  /* 0x000001181f327890 */ /* 0x000fe4000fffe0ff */
[----:B------:R-:W-:-:S02]  /*4ca0*/  UIADD3 UR49, UPT, UPT, UR31, 0x158, URZ ;  /* 0x000001581f317890 */ /* 0x000fc4000fffe0ff */
[----:B------:R-:W-:Y:S02]  /*4cb0*/  UIADD3 UR33, UPT, UPT, UR31, 0x100, URZ ;  /* 0x000001001f217890 */ /* 0x000fe4000fffe0ff */
[----:B------:R-:W-:Y:S02]  /*4cc0*/  UIADD3 UR25, UPT, UPT, UR31, 0x108, URZ ;  /* 0x000001081f197890 */ /* 0x000fe4000fffe0ff */
[----:B------:R-:W-:Y:S02]  /*4cd0*/  UIADD3 UR17, UPT, UPT, UR31, 0x110, URZ ;  /* 0x000001101f117890 */ /* 0x000fe4000fffe0ff */
[----:B------:R-:W-:Y:S02]  /*4ce0*/  UISETP.NE.AND UP0, UPT, UR39, 0x1, UPT ;  /* 0x000000012700788c */ /* 0x000fe4000bf05270 */
[----:B------:R-:W-:Y:S01]  /*4cf0*/  UISETP.NE.AND UP0, UPT, UR30, 0x1, UPT ;  /* 0x000000011e00788c */ /* 0x000fe2000bf05270 */
[----:B------:R-:W-:Y:S01]  /*4d00*/  UMOV UR61, UR7 ;  /* 0x00000007003d7c82 */ /* 0x000fe20008000000 */
[----:B------:R-:W-:Y:S01]  /*4d10*/  UMOV UR60, UR9 ;  /* 0x00000009003c7c82 */ /* 0x000fe20008000000 */
[----:B------:R-:W-:-:S02]  /*4d20*/  UISETP.GE.AND UP2, UPT, UR39, 0x1, UPT ;  /* 0x000000012700788c */ /* 0x000fc4000bf46270 */
[----:B------:R-:W-:Y:S02]  /*4d30*/  UISETP.NE.AND UP0, UPT, UR46, 0x1, UPT ;  /* 0x000000012e00788c */ /* 0x000fe4000bf05270 */
[----:B------:R-:W-:Y:S01]  /*4d40*/  UPLOP3.LUT UP4, UPT, UPT, UPT, UPT, 0x40, 0x4 ;  /* 0x000000000004789c */ /* 0x000fe20003f8e870 */
[----:B------:R-:W3:Y:S01]  /*4d50*/  LDCU.64 UR22, c[0x0][0xb28] ;  /* 0x00016500ff1677ac */ /* 0x000ee20008000a00 */
[----:B------:R-:W4:Y:S01]  /*4d60*/  LDCU.64 UR42, c[0x0][0x990] ;  /* 0x00013200ff2a77ac */ /* 0x000f220008000a00 */
[----:B------:R-:W-:Y:S02]  /*4d70*/  UISETP.NE.AND.EX UP6, UPT, UR41, URZ, UPT, UP6 ;  /* 0x000000ff2900728c */ /* 0x000fe4000bfc5360 */
[----:B------:R-:W-:Y:S02]  /*4d80*/  UPRMT UR50, UR10, 0x654, UR50 ;  /* 0x000006540a327896 */ /* 0x000fe40008000032 */
[----:B------:R-:W-:Y:S02]  /*4d90*/  UPRMT UR49, URZ, 0x654, UR49 ;  /* 0x00000654ff317896 */ /* 0x000fe40008000031 */
[----:B------:R-:W-:-:S02]  /*4da0*/  UPRMT UR55, UR10, 0x654, UR33 ;  /* 0x000006540a377896 */ /* 0x000fc40008000021 */
[----:B------:R-:W-:Y:S02]  /*4db0*/  UPRMT UR54, UR10, 0x654, UR25 ;  /* 0x000006540a367896 */ /* 0x000fe40008000019 */
[----:B------:R-:W-:Y:S02]  /*4dc0*/  UPRMT UR53, UR10, 0x654, UR17 ;  /* 0x000006540a357896 */ /* 0x000fe40008000011 */
[----:B------:R-:W-:Y:S02]  /*4dd0*/  USHF.R.U32.HI UR61, URZ, UR45, UR61 ;  /* 0x0000002dff3d7299 */ /* 0x000fe4000801163d */
[----:B--2---:R-:W-:Y:S02]  /*4de0*/  USHF.R.U32.HI UR60, URZ, UR63, UR60 ;  /* 0x0000003fff3c7299 */ /* 0x004fe4000801163c */
[----:B------:R-:W-:Y:S02]  /*4df0*/  UISETP.NE.AND UP3, UPT, UR4, 0x1, UPT ;  /* 0x000000010400788c */ /* 0x000fe4000bf65270 */
[----:B------:R-:W-:-:S02]  /*4e00*/  UISETP.NE.AND UP2, UPT, UR56, 0x1, UPT ;  /* 0x000000013800788c */ /* 0x000fc4000bf45270 */
[----:B-1-34-:R-:W-:-:S11]  /*4e10*/  UISETP.NE.AND UP0, UPT, UR59, 0x1, UPT ;  /* 0x000000013b00788c */ /* 0x01afd6000bf05270 */
.L_x_102:
[----:B------:R-:W-:Y:S04]  /*4e20*/  SHF.L.U32 R3, R9, 0x1f, RZ ;  /* 0x0000001f09037819 */ /* 0x000fe800000006ff */
[----:B-1----:R-:W1:Y:S02]  /*4e30*/  SYNCS.PHASECHK.TRANS64.TRYWAIT P0, [UR31+0x150], R3 ;  /* 0x00015003ff0075a7 */ /* 0x002e64000800111f */
[----:B-1----:R-:W-:Y:S05]  /*4e40*/  @!P0 BRA `(.L_x_92) ;  /* 0x0000006000448947 */ /* 0x002fea0003800000 */
.L_x_205:
[----:B------:R-:W2:Y:S01]  /*4e50*/  LDS.128 R4, [UR31+0x190] ;  /* 0x0001901fff047984 */ /* 0x000ea20008000c00 */
[----:B------:R-:W-:Y:S01]  /*4e60*/  UISETP.GE.AND UP0, UPT, UR39, 0x1, UPT ;  /* 0x000000012700788c */ /* 0x000fe2000bf06270 */
[----:B------:R-:W-:Y:S01]  /*4e70*/  @!PT LDS RZ, [RZ] ;  /* 0x00000000fffff984 */ /* 0x000fe20000000800 */
[----:B------:R-:W-:Y:S01]  /*4e80*/  @!PT LDS RZ, [RZ] ;  /* 0x00000000fffff984 */ /* 0x000fe20000000800 */
[----:B------:R-:W-:Y:S01]  /*4e90*/  @!PT LDS RZ, [RZ] ;  /* 0x00000000fffff984 */ /* 0x000fe20000000800 */
[----:B------:R-:W-:Y:S01]  /*4ea0*/  @!PT LDS RZ, [RZ] ;  /* 0x00000000fffff984 */ /* 0x000fe20000000800 */
[----:B------:R3:W-:Y:S06]  /*4eb0*/  MEMBAR.ALL.CTA ;  /* 0x0000000000007992 */ /* 0x0007ec0000008000 */
[----:B---3--:R-:W3:Y:S02]  /*4ec0*/  FENCE.VIEW.ASYNC.S ;  /* 0x00000000000073c6 */ /* 0x008ee40000000000 */
[----:B---3--:R-:W-:Y:S01]  /*4ed0*/  SYNCS.ARRIVE.TRANS64.RED.A1T0 RZ, [UR49], RZ ;  /* 0x000000ffffff79a7 */ /* 0x008fe20008100431 */
[----:B--2---:R-:W-:Y:S11]  /*4ee0*/  LOP3.LUT P0, RZ, R6, 0x1, RZ, 0xc0, !PT ;  /* 0x0000000106ff7812 */ /* 0x004ff6000780c0ff */
[----:B------:R-:W-:Y:S02]  /*4ef0*/  @!UPT UIADD3 URZ, UPT, UPT, URZ, URZ, URZ ;  /* 0x000000fffffff290 */ /* 0x000fe4000fffe0ff */
[----:B------:R-:W-:Y:S01]  /*4f00*/  VOTEU.ANY UP2, P0 ;  /* 0x0000000000ff7886 */ /* 0x000fe20000040100 */
[----:B------:R-:W-:Y:S11]  /*4f10*/  PLOP3.LUT P0, PT, PT, PT, UP2, 0x80, 0x8 ;  /* 0x000000000008781c */ /* 0x000ff60003f0f028 */
[----:B------:R-:W-:Y:S02]  /*4f20*/  @!UPT UIADD3 URZ, UPT, UPT, URZ, URZ, URZ ;  /* 0x000000fffffff290 */ /* 0x000fe4000fffe0ff */
[----:B-1----:R-:W-:Y:S02]  /*4f30*/  @P0 MOV R3, R4 ;  /* 0x0000000400030202 */ /* 0x002fe40000000f00 */
[----:B------:R-:W-:Y:S02]  /*4f40*/  @P0 LOP3.LUT R2, R5, 0xffff, RZ, 0xc0, !PT ;  /* 0x0000ffff05020812 */ /* 0x000fe400078ec0ff */
[----:B------:R-:W-:Y:S02]  /*4f50*/  @P0 R2UR UR5, R3 ;  /* 0x00000000030502ca */ /* 0x000fe400000e0000 */
[----:B------:R-:W-:Y:S11]  /*4f60*/  @P0 R2UR UR4, R2 ;  /* 0x00000000020402ca */ /* 0x000ff600000e0000 */
[----:B------:R-:W-:Y:S02]  /*4f70*/  @UP2 UMOV UR15, UR5 ;  /* 0x00000005000f2c82 */ /* 0x000fe40008000000 */
[----:B------:R-:W-:Y:S01]  /*4f80*/  @UP2 UMOV UR14, UR4 ;  /* 0x00000004000e2c82 */ /* 0x000fe20008000000 */
[----:B------:R-:W-:Y:S05]  /*4f90*/  BRA.U !UP0, `(.L_x_93) ;  /* 0x0000000108c07547 */ /* 0x000fea000b800000 */
[----:B------:R-:W-:Y:S02]  /*4fa0*/  UIMAD.WIDE.U32 UR8, UR14, UR47, URZ ;  /* 0x0000002f0e0872a5 */ /* 0x000fe4000f8e00ff */
[----:B------:R-:W-:Y:S02]  /*4fb0*/  UP2UR UR16, UPR, URZ, 0x4 ;  /* 0x00000004ff107883 */ /* 0x000fe40008000000 */
[----:B------:R-:W-:Y:S02]  /*4fc0*/  UISETP.NE.AND UP2, UPT, UR46, 0x1, UPT ;  /* 0x000000012e00788c */ /* 0x000fe4000bf45270 */
[----:B------:R-:W-:Y:S02]  /*4fd0*/  UIMAD.WIDE.U32 UR10, UR15, UR44, URZ ;  /* 0x0000002c0f0a72a5 */ /* 0x000fe4000f8e00ff */
[----:B------:R-:W-:Y:S02]  /*4fe0*/  USEL UR4, UR38, UR60, !UP2 ;  /* 0x0000003c26047287 */ /* 0x000fe4000d000000 */
[----:B------:R-:W-:Y:S02]  /*4ff0*/  UISETP.NE.AND UP0, UPT, UR30, 0x1, UPT ;  /* 0x000000011e00788c */ /* 0x000fe4000bf05270 */
[----:B------:R-:W-:Y:S02]  /*5000*/  UP2UR UR20, UPR, URZ, 0x2 ;  /* 0x00000002ff147883 */ /* 0x000fe40008000000 */
[----:B------:R-:W-:Y:S02]  /*5010*/  UISETP.NE.AND UP1, UPT, UR39, 0x1, UPT ;  /* 0x000000012700788c */ /* 0x000fe4000bf25270 */
[----:B------:R-:W-:Y:S02]  /*5020*/  UIMAD.WIDE.U32 UR12, UR4, UR22, URZ ;  /* 0x00000016040c72a5 */ /* 0x000fe4000f8e00ff */
[----:B------:R-:W-:Y:S01]  /*5030*/  USEL UR7, UR48, UR61, !UP0 ;  /* 0x0000003d30077287 */ /* 0x000fe2000c000000 */
[----:B------:R-:W-:Y:S02]  /*5040*/  UMOV UR5, UR9 ;  /* 0x0000000900057c82 */ /* 0x000fe40008000000 */
[----:B------:R-:W-:Y:S02]  /*5050*/  USHF.R.U32.HI UR6, URZ, UR63, UR5 ;  /* 0x0000003fff067299 */ /* 0x000fe40008011605 */
[----:B------:R-:W-:Y:S02]  /*5060*/  UIMAD.WIDE.U32 UR18, UR7, UR22, URZ ;  /* 0x00000016071272a5 */ /* 0x000fe4000f8e00ff */
[----:B------:R-:W-:Y:S02]  /*5070*/  USEL UR6, UR14, UR6, !UP2 ;  /* 0x000000060e067287 */ /* 0x000fe4000d000000 */
[----:B------:R-:W-:Y:S01]  /*5080*/  UISETP.NE.AND UP2, UPT, UR16, URZ, UPT ;  /* 0x000000ff1000728c */ /* 0x000fe2000bf45270 */
[----:B------:R-:W-:Y:S01]  /*5090*/  UMOV UR5, UR11 ;  /* 0x0000000b00057c82 */ /* 0x000fe20008000000 */
[----:B------:R-:W-:Y:S02]  /*50a0*/  UIMAD.WIDE.U32 UR10, UR6, UR22, URZ ;  /* 0x00000016060a72a5 */ /* 0x000fe4000f8e00ff */
[----:B------:R-:W-:Y:S03]  /*50b0*/  USHF.R.U32.HI UR8, URZ, UR45, UR5 ;  /* 0x0000002dff087299 */ /* 0x000fe60008011605 */
[----:B------:R-:W-:Y:S02]  /*50c0*/  UMOV UR5, UR13 ;  /* 0x0000000d00057c82 */ /* 0x000fe40008000000 */
[----:B------:R-:W-:Y:S03]  /*50d0*/  @UP1 USHF.R.U32.HI UR4, URZ, UR23, UR5 ;  /* 0x00000017ff041299 */ /* 0x000fe60008011605 */
[----:B------:R-:W-:Y:S01]  /*50e0*/  UMOV UR5, UR19 ;  /* 0x0000001300057c82 */ /* 0x000fe20008000000 */
[----:B------:R-:W-:Y:S02]  /*50f0*/  UIMAD UR4, UR39, UR4, URZ ;  /* 0x00000004270472a4 */ /* 0x000fe4000f8e02ff */
[----:B------:R-:W-:Y:S02]  /*5100*/  @UP1 USHF.R.U32.HI UR7, URZ, UR23, UR5 ;  /* 0x00000017ff071299 */ /* 0x000fe40008011605 */
[----:B------:R-:W-:Y:S02]  /*5110*/  USEL UR5, UR15, UR8, !UP0 ;  /* 0x000000080f057287 */ /* 0x000fe4000c000000 */
[----:B------:R-:W-:Y:S02]  /*5120*/  UIMAD UR8, UR39, UR7, URZ ;  /* 0x00000007270872a4 */ /* 0x000fe4000f8e02ff */
[----:B------:R-:W-:Y:S03]  /*5130*/  UISETP.GE.AND UP0, UPT, UR6, UR4, UPT ;  /* 0x000000040600728c */ /* 0x000fe6000bf06270 */
[----:B------:R-:W-:Y:S01]  /*5140*/  UMOV UR4, UR11 ;  /* 0x0000000b00047c82 */ /* 0x000fe20008000000 */
[----:B------:R-:W-:Y:S02]  /*5150*/  UISETP.GE.OR UP0, UPT, UR5, UR8, UP0 ;  /* 0x000000080500728c */ /* 0x000fe40008706670 */
[----:B------:R-:W-:Y:S02]  /*5160*/  USHF.R.U32.HI UR4, URZ, UR23, UR4 ;  /* 0x00000017ff047299 */ /* 0x000fe40008011604 */
[----:B------:R-:W-:Y:S02]  /*5170*/  UIMAD.WIDE.U32 UR8, UR5, UR22, URZ ;  /* 0x00000016050872a5 */ /* 0x000fe4000f8e00ff */
[----:B------:R-:W-:Y:S04]  /*5180*/  USEL UR10, UR6, UR4, !UP1 ;  /* 0x00000004060a7287 */ /* 0x000fe8000c800000 */
[----:B------:R-:W-:Y:S01]  /*5190*/  UIADD3 UR11, UPT, UPT, -UR10, URZ, URZ ;  /* 0x000000ff0a0b7290 */ /* 0x000fe2000fffe1ff */
[----:B------:R-:W-:Y:S02]  /*51a0*/  @!UP0 UMOV UR4, UR9 ;  /* 0x0000000900048c82 */ /* 0x000fe40008000000 */
[----:B------:R-:W-:Y:S02]  /*51b0*/  @!UP0 USHF.R.U32.HI UR4, URZ, UR23, UR4 ;  /* 0x00000017ff048299 */ /* 0x000fe40008011604 */
[----:B------:R-:W-:Y:S02]  /*51c0*/  UIMAD UR8, UR39, UR11, UR6 ;  /* 0x0000000b270872a4 */ /* 0x000fe4000f8e0206 */
[----:B------:R-:W-:Y:S02]  /*51d0*/  @!UP0 USEL UR4, UR5, UR4, !UP1 ;  /* 0x0000000405048287 */ /* 0x000fe4000c800000 */
[----:B------:R-:W-:Y:S02]  /*51e0*/  UISETP.NE.AND UP1, UPT, UR20, URZ, UPT ;  /* 0x000000ff1400728c */ /* 0x000fe4000bf25270 */
[----:B------:R-:W-:Y:S02]  /*51f0*/  @!UP0 UIMAD UR8, UR7, UR8, UR4 ;  /* 0x00000008070882a4 */ /* 0x000fe4000f8e0204 */
[----:B------:R-:W-:Y:S02]  /*5200*/  @!UP0 UIADD3 UR9, UPT, UPT, UR10, -UR4, URZ ;  /* 0x800000040a098290 */ /* 0x000fe4000fffe0ff */
[----:B------:R-:W-:Y:S02]  /*5210*/  UIADD3 UR4, UPT, UPT, -UR5, URZ, URZ ;  /* 0x000000ff05047290 */ /* 0x000fe4000fffe1ff */
[----:B------:R-:W-:Y:S02]  /*5220*/  UIADD3 UR7, UPT, UPT, -UR6, URZ, URZ ;  /* 0x000000ff06077290 */ /* 0x000fe4000fffe1ff */
[----:B------:R-:W-:Y:S02]  /*5230*/  @!UP0 UIMAD UR6, UR9, UR39, UR5 ;  /* 0x00000027090682a4 */ /* 0x000fe4000f8e0205 */
[----:B------:R-:W-:Y:S02]  /*5240*/  UIMAD UR15, UR30, UR4, UR15 ;  /* 0x000000041e0f72a4 */ /* 0x000fe4000f8e020f */
[----:B------:R-:W-:Y:S01]  /*5250*/  UIMAD UR4, UR46, UR7, UR14 ;  /* 0x000000072e0472a4 */ /* 0x000fe2000f8e020e */
[----:B------:R-:W-:Y:S02]  /*5260*/  @!UP0 UMOV UR5, UR8 ;  /* 0x0000000800058c82 */ /* 0x000fe40008000000 */
[----:B------:R-:W-:Y:S02]  /*5270*/  UIMAD UR15, UR5, UR30, UR15 ;  /* 0x0000001e050f72a4 */ /* 0x000fe4000f8e020f */
[----:B------:R-:W-:Y:S11]  /*5280*/  UIMAD UR14, UR6, UR46, UR4 ;  /* 0x0000002e060e72a4 */ /* 0x000ff6000f8e0204 */
[----:B------:R-:W-:Y:S01]  /*5290*/  @!UPT UIADD3 URZ, UPT, UPT, URZ, URZ, URZ ;  /* 0x000000fffffff290 */ /* 0x000fe2000fffe0ff */
.L_x_93:
[----:B------:R-:W1:Y:S01]  /*52a0*/  @!UP3 LDCU.128 UR8, c[0x0][0xb10] ;  /* 0x00016200ff08b7ac */ /* 0x000e620008000c00 */
[----:B------:R-:W-:Y:S02]  /*52b0*/  ISETP.NE.U32.AND P1, PT, RZ, UR40, PT ;  /* 0x00000028ff007c0c */ /* 0x000fe4000bf25070 */
[----:B------:R-:W-:Y:S02]  /*52c0*/  SHF.L.U32 R8, R10, 0x1f, RZ ;  /* 0x0000001f0a087819 */ /* 0x000fe400000006ff */
[----:B------:R-:W-:Y:S01]  /*52d0*/  ISETP.NE.AND.EX P1, PT, RZ, UR41, PT, P1 ;  /* 0x00000029ff007c0c */ /* 0x000fe2000bf25310 */
[----:B------:R-:W2:Y:S01]  /*52e0*/  @!UP3 LDCU UR5, c[0x0][0xb0c] ;  /* 0x00016180ff05b7ac */ /* 0x000ea20008000800 */
[----:B------:R-:W-:Y:S02]  /*52f0*/  USHF.L.U32 UR34, UR21, 0x7, URZ ;  /* 0x0000000715227899 */ /* 0x000fe400080006ff */
[----:B-1----:R-:W-:Y:S07]  /*5300*/  UIMAD.WIDE.U32 UR6, UR15, UR8, URZ ;  /* 0x000000080f0672a5 */ /* 0x002fee000f8e00ff */
[----:B------:R-:W-:Y:S01]  /*5310*/  @!UP3 UMOV UR4, UR7 ;  /* 0x000000070004bc82 */ /* 0x000fe20008000000 */
[----:B--2---:R-:W-:Y:S02]  /*5320*/  @!UP3 UISETP.NE.AND UP0, UPT, UR5, 0x1, UPT ;  /* 0x000000010500b88c */ /* 0x004fe4000bf05270 */
[----:B------:R-:W-:Y:S02]  /*5330*/  @!UP3 USHF.R.U32.HI UR4, URZ, UR9, UR4 ;  /* 0x00000009ff04b299 */ /* 0x000fe40008011604 */
[----:B------:R-:W-:Y:S02]  /*5340*/  UIMAD.WIDE.U32 UR6, UR14, UR11, URZ ;  /* 0x0000000b0e0672a5 */ /* 0x000fe4000f8e00ff */
[----:B------:R-:W-:Y:S02]  /*5350*/  @!UP3 USEL UR8, UR15, UR4, !UP0 ;  /* 0x000000040f08b287 */ /* 0x000fe4000c000000 */
[----:B------:R-:W-:Y:S03]  /*5360*/  @!UP3 UISETP.NE.AND UP0, UPT, UR10, 0x1, UPT ;  /* 0x000000010a00b88c */ /* 0x000fe6000bf05270 */
[----:B------:R-:W-:Y:S02]  /*5370*/  @!UP3 UMOV UR6, UR7 ;  /* 0x000000070006bc82 */ /* 0x000fe40008000000 */
[----:B------:R-:W1:Y:S02]  /*5380*/  @!UP3 LDCU UR4, c[0x0][0xb20] ;  /* 0x00016400ff04b7ac */ /* 0x000e640008000800 */
[----:B-1----:R-:W-:Y:S04]  /*5390*/  @!UP3 USHF.R.U32.HI UR6, URZ, UR4, UR6 ;  /* 0x00000004ff06b299 */ /* 0x002fe80008011606 */
[----:B------:R-:W-:Y:S04]  /*53a0*/  @!UP3 USEL UR6, UR14, UR6, !UP0 ;  /* 0x000000060e06b287 */ /* 0x000fe8000c000000 */
[----:B------:R-:W-:Y:S02]  /*53b0*/  @!UP3 UIADD3 UR4, UPT, UPT, -UR8, UR6, URZ ;  /* 0x000000060804b290 */ /* 0x000fe4000fffe1ff */
[----:B------:R-:W-:Y:S02]  /*53c0*/  @!UP3 UIADD3 UR6, UPT, UPT, UR8, -UR6, URZ ;  /* 0x800000060806b290 */ /* 0x000fe4000fffe0ff */
[----:B------:R-:W-:Y:S02]  /*53d0*/  @!UP3 UIMAD UR15, UR4, UR5, UR15 ;  /* 0x00000005040fb2a4 */ /* 0x000fe4000f8e020f */
[----:B------:R-:W-:Y:S01]  /*53e0*/  @!UP3 UIMAD UR14, UR6, UR10, UR14 ;  /* 0x0000000a060eb2a4 */ /* 0x000fe2000f8e020e */
[----:B------:R-:W-:Y:S11]  /*53f0*/  BRA.U UP4, `(.L_x_94) ;  /* 0x0000000104107547 */ /* 0x000ff6000b800000 */
[----:B------:R-:W-:Y:S04]  /*5400*/  MOV R2, UR62 ;  /* 0x0000003e00027c02 */ /* 0x000fe80008000f00 */
[----:B------:R-:W-:Y:S04]  /*5410*/  SHF.L.U32 R3, R2, 0x1f, RZ ;  /* 0x0000001f02037819 */ /* 0x000fe800000006ff */
[----:B------:R-:W1:Y:S02]  /*5420*/  SYNCS.PHASECHK.TRANS64.TRYWAIT P2, [UR31+0x148], R3 ;  /* 0x00014803ff0075a7 */ /* 0x000e64000804111f */
[----:B-1----:R-:W-:Y:S05]  /*5430*/  @!P2 BRA `(.L_x_95) ;  /* 0x0000005800e0a947 */ /* 0x002fea0003800000 */
.L_x_94:
[----:B------:R-:W-:Y:S05]  /*5440*/  BRA.U !UP6, `(.L_x_96) ;  /* 0x000000010e387547 */ /* 0x000fea000b800000 */
[----:B------:R-:W-:Y:S01]  /*5450*/  UPLOP3.LUT UP1, UPT, UPT, UPT, UP5, 0x80, 0x8 ;  /* 0x000000000008789c */ /* 0x000fe20003f2f050 */
[----:B-1----:R-:W-:Y:S01]  /*5460*/  HFMA2 R2, -RZ, RZ, 0, 5.9604644775390625e-08 ;  /* 0x00000001ff027431 */ /* 0x002fe200000001ff */
[----:B------:R-:W1:Y:S01]  /*5470*/  LDCU.64 UR8, c[0x0][0x358] ;  /* 0x00006b00ff0877ac */ /* 0x000e620008000a00 */
[----:B------:R-:W-:Y:S03]  /*5480*/  IMAD.MOV.U32 R87, RZ, RZ, 0x1 ;  /* 0x00000001ff577424 */ /* 0x000fe600078e00ff */
[----:B------:R-:W-:Y:S05]  /*5490*/  PLOP3.LUT P2, PT, PT, PT, UP1, 0x80, 0x8 ;  /* 0x000000000008781c */ /* 0x000fea0003f4f018 */
[----:B------:R-:W2:Y:S01]  /*54a0*/  @UP1 LDCU.64 UR4, c[0x0][0x888] ;  /* 0x00011100ff0417ac */ /* 0x000ea20008000a00 */
[----:B------:R-:W-:Y:S07]  /*54b0*/  @UP1 UIMAD UR6, UR52, UR40, URZ ;  /* 0x00000028340612a4 */ /* 0x000fee000f8e02ff */
[----:B------:R-:W-:Y:S01]  /*54c0*/  @!P2 PRMT R87, R2, 0x7610, R87 ;  /* 0x000076100257a816 */ /* 0x000fe20000000057 */
[----:B--2---:R-:W-:Y:S06]  /*54d0*/  @UP1 UIMAD.WIDE UR4, UR6, 0x4, UR4 ;  /* 0x00000004060418a5 */ /* 0x004fec000f8e0204 */
[----:B------:R-:W-:Y:S01]  /*54e0*/  IMAD.U32 R14, RZ, RZ, UR4 ;  /* 0x00000004ff0e7e24 */ /* 0x000fe2000f8e00ff */
[----:B------:R-:W-:Y:S04]  /*54f0*/  MOV R15, UR5 ;  /* 0x00000005000f7c02 */ /* 0x000fe80008000f00 */
[----:B------:R-:W2:Y:S01]  /*5500*/  @!UP1 LDCU UR4, c[0x0][0x880] ;  /* 0x00011000ff0497ac */ /* 0x000ea20008000800 */
[----:B-1---5:R3:W5:Y:S02]  /*5510*/  @P2 LDG.E R41, desc[UR8][R14.64] ;  /* 0x000000080e292981 */ /* 0x022764000c1e1900 */
[----:B--23--:R-:W-:Y:S07]  /*5520*/  @!P2 IMAD.U32 R41, RZ, RZ, UR4 ;  /* 0x00000004ff29ae24 */ /* 0x00cfee000f8e00ff */
.L_x_96:
[----:B-----5:R-:W-:Y:S01]  /*5530*/  @!P1 FSETP.EQ.AND P3, PT, R41, RZ, PT ;  /* 0x000000ff2900920b */ /* 0x020fe20003f62000 */
[----:B------:R-:W-:Y:S01]  /*5540*/  @!UPT UIADD3 URZ, UPT, UPT, URZ, URZ, URZ ;  /* 0x000000fffffff290 */ /* 0x000fe2000fffe0ff */
[----:B------:R-:W-:Y:S11]  /*5550*/  @!P1 BRA `(.L_x_97) ;  /* 0x0000000000149947 */ /* 0x000ff60003800000 */
[----:B------:R-:W-:Y:S02]  /*5560*/  LOP3.LUT P1, RZ, R87, 0xff, RZ, 0xc0, !PT ;  /* 0x000000ff57ff7812 */ /* 0x000fe4000782c0ff */
[----:B------:R-:W-:Y:S04]  /*5570*/  PLOP3.LUT P3, PT, PT, PT, UP1, 0x80, 0x8 ;  /* 0x000000000008781c */ /* 0x000fe80003f6f018 */
[----:B------:R-:W-:Y:S07]  /*5580*/  PLOP3.LUT P3, PT, P3, PT, PT, 0x8, 0x80 ;  /* 0x000000000080781c */ /* 0x000fee0001f6e170 */
[----:B------:R-:W-:Y:S11]  /*5590*/  @P1 FSETP.EQ.AND P3, PT, R41, RZ, PT ;  /* 0x000000ff2900120b */ /* 0x000ff60003f62000 */
[----:B------:R-:W-:Y:S02]  /*55a0*/  @!UPT UIADD3 URZ, UPT, UPT, URZ, URZ, URZ ;  /* 0x000000fffffff290 */ /* 0x000fe4000fffe0ff */
.L_x_97:
[----:B------:R-:W-:Y:S01]  /*55b0*/  USHF.L.U32 UR35, UR51, 0x7, URZ ;  /* 0x0000000733237899 */ /* 0x000fe200080006ff */
[----:B------:R-:W2:Y:S01]  /*55c0*/  SYNCS.PHASECHK.TRANS64.TRYWAIT P1, [UR31+0x120], R8 ;  /* 0x00012008ff0075a7 */ /* 0x000ea2000802111f */
[----:B------:R-:W-:Y:S02]  /*55d0*/  UISETP.NE.AND UP0, UPT, UR56, 0x1, UPT ;  /* 0x000000013800788c */ /* 0x000fe4000bf05270 */
[----:B------:R-:W-:Y:S01]  /*55e0*/  UIMAD.WIDE.U32 UR4, UR35, UR57, URZ ;  /* 0x00000039230472a5 */ /* 0x000fe2000f8e00ff */
[----:B------:R-:W-:Y:S04]  /*55f0*/  ELECT P2, URZ, PT ;  /* 0x0000000000ff782f */ /* 0x000fe80003840000 */
[----:B------:R-:W-:Y:S02]  /*5600*/  PLOP3.LUT P2, PT, P3, P2, PT, 0xf2, 0x2f ;  /* 0x00000000002f781c */ /* 0x000fe40001f45e72 */
[----:B------:R-:W-:Y:S02]  /*5610*/  UMOV UR4, UR5 ;  /* 0x0000000500047c82 */ /* 0x000fe40008000000 */
[----:B------:R-:W-:Y:S04]  /*5620*/  USHF.R.U32.HI UR4, URZ, UR58, UR4 ;  /* 0x0000003aff047299 */ /* 0x000fe80008011604 */
[----:B------:R-:W-:Y:S02]  /*5630*/  USEL UR36, UR35, UR4, !UP0 ;  /* 0x0000000423247287 */ /* 0x000fe4000c000000 */
[----:B------:R-:W-:Y:S02]  /*5640*/  UISETP.NE.AND UP0, UPT, UR59, 0x1, UPT ;  /* 0x000000013b00788c */ /* 0x000fe4000bf05270 */
[----:B------:R-:W-:Y:S07]  /*5650*/  UIMAD.WIDE.U32 UR4, UR36, UR42, URZ ;  /* 0x0000002a240472a5 */ /* 0x000fee000f8e00ff */
[----:B------:R-:W-:Y:S02]  /*5660*/  UMOV UR4, UR5 ;  /* 0x0000000500047c82 */ /* 0x000fe40008000000 */
[----:B------:R-:W-:Y:S04]  /*5670*/  USHF.R.U32.HI UR4, URZ, UR43, UR4 ;  /* 0x0000002bff047299 */ /* 0x000fe80008011604 */
[----:B------:R-:W-:Y:S02]  /*5680*/  USEL UR37, UR36, UR4, !UP0 ;  /* 0x0000000424257287 */ /* 0x000fe4000c000000 */
[----:B------:R-:W-:Y:S02]  /*5690*/  UIADD3 UR4, UPT, UPT, -UR36, URZ, URZ ;  /* 0x000000ff24047290 */ /* 0x000fe4000fffe1ff */
[----:B------:R-:W-:Y:S02]  /*56a0*/  UIADD3 UR5, UPT, UPT, -UR37, URZ, URZ ;  /* 0x000000ff25057290 */ /* 0x000fe4000fffe1ff */
[----:B------:R-:W-:Y:S02]  /*56b0*/  UIMAD UR35, UR56, UR4, UR35 ;  /* 0x00000004382372a4 */ /* 0x000fe4000f8e0223 */
[----:B------:R-:W-:Y:S01]  /*56c0*/  UIMAD UR36, UR59, UR5, UR36 ;  /* 0x000000053b2472a4 */ /* 0x000fe2000f8e0224 */
[----:B--2---:R-:W-:Y:S11]  /*56d0*/  @!P1 BRA `(.L_x_98) ;  /* 0x0000005800509947 */ /* 0x004ff60003800000 */
.L_x_208:
[----:B------:R-:W-:Y:S01]  /*56e0*/  VOTEU.ALL UP0, P2 ;  /* 0x0000000000ff7886 */ /* 0x000fe20001000000 */
[----:B-1----:R-:W-:Y:S04]  /*56f0*/  @!P2 IADD3 R3, P1, PT, R12, 0x580, RZ ;  /* 0x000005800c03a810 */ /* 0x002fe80007f3e0ff */
[----:B------:R-:W-:Y:S01]  /*5700*/  @!UP0 UPRMT UR4, URZ, 0x40, URZ ;  /* 0x00000040ff048896 */ /* 0x000fe200080000ff */
[----:B------:R-:W-:Y:S01]  /*5710*/  @!P2 IMAD.X R2, RZ, RZ, R13, P1 ;  /* 0x000000ffff02a224 */ /* 0x000fe200008e060d */
[----:B------:R-:W-:Y:S01]  /*5720*/  @!P2 R2UR UR5, R3 ;  /* 0x000000000305a2ca */ /* 0x000fe200000e0000 */
[----:B------:R-:W-:Y:S02]  /*5730*/  @!UP0 UIADD3 UR32, UPT, UPT, UR31, 0x200, URZ ;  /* 0x000002001f208890 */ /* 0x000fe4000fffe0ff */
[----:B------:R-:W-:Y:S02]  /*5740*/  @!UP0 UPRMT UR6, UR4, 0x5410, URZ ;  /* 0x0000541004068896 */ /* 0x000fe400080000ff */
[----:B------:R-:W-:Y:S01]  /*5750*/  @!P2 R2UR UR4, R2 ;  /* 0x000000000204a2ca */ /* 0x000fe200000e0000 */
[----:B------:R-:W-:Y:S07]  /*5760*/  VOTEU.ALL UP0, P2 ;  /* 0x0000000000ff7886 */ /* 0x000fee0001000000 */
[----:B------:R-:W-:Y:S05]  /*5770*/  IMAD.U32 R2, RZ, RZ, UR5 ;  /* 0x00000005ff027e24 */ /* 0x000fea000f8e00ff */
[----:B------:R-:W-:Y:S01]  /*5780*/  IMAD.U32 R3, RZ, RZ, UR4 ;  /* 0x00000004ff037e24 */ /* 0x000fe2000f8e00ff */
[----:B------:R-:W-:Y:S01]  /*5790*/  @!P2 R2UR UR4, R2 ;  /* 0x000000000204a2ca */ /* 0x000fe200000e0000 */
[----:B------:R-:W-:Y:S03]  /*57a0*/  @!P2 IMAD.MOV.U32 R2, RZ, RZ, 0x2000 ;  /* 0x00002000ff02a424 */ /* 0x000fe600078e00ff */
[----:B------:R-:W-:Y:S11]  /*57b0*/  @!P2 R2UR UR5, R3 ;  /* 0x000000000305a2ca */ /* 0x000ff600000e0000 */
[----:B------:R-:W-:Y:S02]  /*57c0*/  @!UPT UIADD3 URZ, UPT, UPT, URZ, URZ, URZ ;  /* 0x000000fffffff290 */ /* 0x000fe4000fffe0ff */
[----:B------:R1:W-:Y:S01]  /*57d0*/  @!UP0 UTMALDG.4D.IM2COL [UR32], [UR4], UR6 ;  /* 0x00000020040083b4 */ /* 0x0003e20008058006 */
[----:B------:R1:W-:Y:S01]  /*57e0*/  @!P2 SYNCS.ARRIVE.TRANS64.RED.A0TR RZ, [UR31+0x100], R2 ;  /* 0x00010002ffffa9a7 */ /* 0x0003e2000830041f */
[----:B------:R-:W-:Y:S01]  /*57f0*/  SYNCS.ARRIVE.TRANS64.RED.A1T0 RZ, [UR55], RZ ;  /* 0x000000ffffff79a7 */ /* 0x000fe20008100437 */
[----:B------:R-:W2:Y:S02]  /*5800*/  SYNCS.PHASECHK.TRANS64.TRYWAIT P1, [UR31+0x128], R8 ;  /* 0x00012808ff0075a7 */ /* 0x000ea4000802111f */
[----:B-12---:R-:W-:Y:S05]  /*5810*/  @!P1 BRA `(.L_x_99) ;  /* 0x0000005800189947 */ /* 0x006fea0003800000 */
.L_x_210:
[----:B------:R-:W-:Y:S01]  /*5820*/  VOTEU.ALL UP0, P2 ;  /* 0x0000000000ff7886 */ /* 0x000fe20001000000 */
[----:B-1----:R-:W-:Y:S01]  /*5830*/  @!P2 IADD3 R3, P1, PT, R12, 0x580, RZ ;  /* 0x000005800c03a810 */ /* 0x002fe20007f3e0ff */
[----:B------:R-:W-:Y:S01]  /*5840*/  UMOV UR27, UR35 ;  /* 0x00000023001b7c82 */ /* 0x000fe20008000000 */
[----:B------:R-:W-:Y:S01]  /*5850*/  UMOV UR28, UR36 ;  /* 0x00000024001c7c82 */ /* 0x000fe20008000000 */
[----:B------:R-:W-:Y:S01]  /*5860*/  UMOV UR29, UR37 ;  /* 0x00000025001d7c82 */ /* 0x000fe20008000000 */
[----:B------:R-:W-:Y:S01]  /*5870*/  @!UP0 UPRMT UR4, URZ, 0x40, URZ ;  /* 0x00000040ff048896 */ /* 0x000fe200080000ff */
[----:B------:R-:W-:Y:S01]  /*5880*/  @!P2 IMAD.X R2, RZ, RZ, R13, P1 ;  /* 0x000000ffff02a224 */ /* 0x000fe200008e060d */
[----:B------:R-:W-:Y:S01]  /*5890*/  @!P2 R2UR UR5, R3 ;  /* 0x000000000305a2ca */ /* 0x000fe200000e0000 */
[----:B------:R-:W-:Y:S02]  /*58a0*/  @!UP0 UIADD3 UR26, UPT, UPT, UR34, 0x20, URZ ;  /* 0x00000020221a8890 */ /* 0x000fe4000fffe0ff */
[----:B------:R-:W-:Y:S02]  /*58b0*/  @!UP0 UPRMT UR6, UR4, 0x5410, URZ ;  /* 0x0000541004068896 */ /* 0x000fe400080000ff */
[----:B------:R-:W-:Y:S01]  /*58c0*/  @!P2 R2UR UR4, R2 ;  /* 0x000000000204a2ca */ /* 0x000fe200000e0000 */
[----:B------:R-:W-:Y:S01]  /*58d0*/  @!UP0 UIADD3 UR24, UPT, UPT, UR31, 0x2200, URZ ;  /* 0x000022001f188890 */ /* 0x000fe2000fffe0ff */
[----:B------:R-:W-:Y:S06]  /*58e0*/  VOTEU.ALL UP0, P2 ;  /* 0x0000000000ff7886 */ /* 0x000fec0001000000 */
        /* <DEDUP_REMOVED lines=11> */
.L_x_212:
        /* <DEDUP_REMOVED lines=8> */
[----:B------:R-:W-:Y:S01]  /*5a20*/  @!UP0 UIADD3 UR18, UPT, UPT, UR34, 0x40, URZ ;  /* 0x0000004022128890 */ /* 0x000fe2000fffe0ff */
[----:B------:R-:W-:Y:S01]  /*5a30*/  @P0 SHF.R.U32.HI R4, RZ, 0x10, R5 ;  /* 0x00000010ff040819 */ /* 0x000fe20000011605 */
[----:B------:R-:W-:Y:S02]  /*5a40*/  @!UP0 UPRMT UR6, UR4, 0x5410, URZ ;  /* 0x0000541004068896 */ /* 0x000fe400080000ff */
[----:B------:R-:W-:Y:S01]  /*5a50*/  @!P2 R2UR UR4, R2 ;  /* 0x000000000204a2ca */ /* 0x000fe200000e0000 */
[----:B------:R-:W-:Y:S01]  /*5a60*/  @!UP0 UIADD3 UR16, UPT, UPT, UR31, 0x4200, URZ ;  /* 0x000042001f108890 */ /* 0x000fe2000fffe0ff */
[----:B------:R-:W-:Y:S01]  /*5a70*/  @P0 R2UR UR52, R4 ;  /* 0x00000000043402ca */ /* 0x000fe200000e0000 */
[----:B------:R-:W-:Y:S05]  /*5a80*/  VOTEU.ALL UP0, P2 ;  /* 0x0000000000ff7886 */ /* 0x000fea0001000000 */
        /* <DEDUP_REMOVED lines=11> */
.L_x_214:
        /* <DEDUP_REMOVED lines=9> */
[----:B------:R-:W-:Y:S01]  /*5bd0*/  R2UR UR16, R95 ;  /* 0x000000005f1072ca */ /* 0x000fe200000e0000 */
[----:B------:R-:W-:Y:S01]  /*5be0*/  @!UP0 UPRMT UR6, UR4, 0x5410, URZ ;  /* 0x0000541004068896 */ /* 0x000fe200080000ff */
[----:B------:R-:W-:Y:S01]  /*5bf0*/  R2UR UR7, R96 ;  /* 0x00000000600772ca */ /* 0x000fe200000e0000 */
[----:B------:R-:W-:Y:S01]  /*5c00*/  @!UP0 UIADD3 UR8, UPT, UPT, UR31, 0x6200, URZ ;  /* 0x000062001f088890 */ /* 0x000fe2000fffe0ff */
[----:B------:R-:W-:Y:S01]  /*5c10*/  @!P2 R2UR UR4, R2 ;  /* 0x000000000204a2ca */ /* 0x000fe200000e0000 */
[----:B------:R-:W-:Y:S01]  /*5c20*/  @!UP0 UIADD3 UR9, UPT, UPT, UR31, 0x118, URZ ;  /* 0x000001181f098890 */ /* 0x000fe2000fffe0ff */
[----:B------:R-:W-:Y:S01]  /*5c30*/  LOP3.LUT R10, R10, 0x1, RZ, 0x3c, !PT ;  /* 0x000000010a0a7812 */ /* 0x000fe200078e3cff */
[----:B------:R-:W-:Y:S01]  /*5c40*/  VOTEU.ALL UP0, P2 ;  /* 0x0000000000ff7886 */ /* 0x000fe20001000000 */
[----:B------:R-:W-:Y:S01]  /*5c50*/  LOP3.LUT R9, R9, 0x1, RZ, 0x3c, !PT ;  /* 0x0000000109097812 */ /* 0x000fe200078e3cff */
[----:B------:R-:W-:Y:S02]  /*5c60*/  UPLOP3.LUT UP4, UPT, UPT, UPT, UPT, 0x80, 0x8 ;  /* 0x000000000008789c */ /* 0x000fe40003f8f070 */
[----:B------:R-:W-:Y:S02]  /*5c70*/  IMAD.U32 R2, RZ, RZ, UR5 ;  /* 0x00000005ff027e24 */ /* 0x000fe4000f8e00ff */
[----:B------:R-:W-:Y:S02]  /*5c80*/  UIADD3 UR21, UPT, UPT, UR14, UR16, URZ ;  /* 0x000000100e157290 */ /* 0x000fe4000fffe0ff */
[----:B------:R-:W-:Y:S02]  /*5c90*/  UIADD3 UR51, UPT, UPT, UR15, UR7, URZ ;  /* 0x000000070f337290 */ /* 0x000fe4000fffe0ff */
[----:B------:R-:W-:Y:S01]  /*5ca0*/  IMAD.U32 R3, RZ, RZ, UR4 ;  /* 0x00000004ff037e24 */ /* 0x000fe2000f8e00ff */
[----:B------:R-:W-:Y:S04]  /*5cb0*/  @!P2 R2UR UR4, R2 ;  /* 0x000000000204a2ca */ /* 0x000fe800000e0000 */
[----:B------:R-:W-:Y:S11]  /*5cc0*/  @!P2 R2UR UR5, R3 ;  /* 0x000000000305a2ca */ /* 0x000ff600000e0000 */
[----:B------:R-:W-:Y:S02]  /*5cd0*/  @!UPT UIADD3 URZ, UPT, UPT, URZ, URZ, URZ ;  /* 0x000000fffffff290 */ /* 0x000fe4000fffe0ff */
[----:B------:R1:W-:Y:S01]  /*5ce0*/  @!UP0 UTMALDG.4D.IM2COL [UR8], [UR4], UR6 ;  /* 0x00000008040083b4 */ /* 0x0003e20008058006 */
[----:B------:R1:W-:Y:S01]  /*5cf0*/  @!P2 SYNCS.ARRIVE.TRANS64.RED.A0TR RZ, [UR31+0x118], R0 ;  /* 0x00011800ffffa9a7 */ /* 0x0003e2000830041f */
[----:B------:R-:W-:Y:S01]  /*5d00*/  SYNCS.ARRIVE.TRANS64.RED.A1T0 RZ, [UR50], RZ ;  /* 0x000000ffffff79a7 */ /* 0x000fe20008100432 */
[----:B------:R-:W-:Y:S05]  /*5d10*/  BRA.U UP2, `(.L_x_102) ;  /* 0xfffffff102407547 */ /* 0x000fea000b83ffff */
[----:B------:R-:W-:-:S04]  /*5d20*/  SHF.L.U32 R3, R10, 0x1f, RZ ;  /* 0x0000001f0a037819 */ /* 0x000fc800000006ff */
[----:B------:R-:W2:Y:S02]  /*5d30*/  SYNCS.PHASECHK.TRANS64.TRYWAIT P0, [UR31+0x120], R3 ;  /* 0x00012003ff0075a7 */ /* 0x000ea4000800111f */
[----:B--2---:R-:W-:Y:S05]  /*5d40*/  @!P0 BRA `(.L_x_103) ;  /* 0x0000005400148947 */ /* 0x004fea0003800000 */
.L_x_216:
[----:B------:R-:W2:Y:S02]  /*5d50*/  SYNCS.PHASECHK.TRANS64.TRYWAIT P0, [UR31+0x128], R3 ;  /* 0x00012803ff0075a7 */ /* 0x000ea4000800111f */
[----:B--2---:R-:W-:Y:S05]  /*5d60*/  @!P0 BRA `(.L_x_104) ;  /* 0x0000005400248947 */ /* 0x004fea0003800000 */
.L_x_218:
[----:B------:R-:W2:Y:S02]  /*5d70*/  SYNCS.PHASECHK.TRANS64.TRYWAIT P0, [UR31+0x130], R3 ;  /* 0x00013003ff0075a7 */ /* 0x000ea4000800111f */
[----:B--2---:R-:W-:Y:S05]  /*5d80*/  @!P0 BRA `(.L_x_105) ;  /* 0x0000005400348947 */ /* 0x004fea0003800000 */
.L_x_220:
[----:B-1----:R-:W-:-:S07]  /*5d90*/  MOV R0, UR31 ;  /* 0x0000001f00007c02 */ /* 0x002fce0008000f00 */
.L_x_106:
[----:B-1----:R-:W-:-:S04]  /*5da0*/  SHF.L.U32 R3, R10, 0x1f, RZ ;  /* 0x0000001f0a037819 */ /* 0x002fc800000006ff */
[----:B------:R1:W2:Y:S03]  /*5db0*/  SYNCS.PHASECHK.TRANS64.TRYWAIT P0, [R0+URZ+0x138], R3 ;  /* 0x00013803000075a7 */ /* 0x0002a600080011ff */
[----:B--2---:R-:W-:Y:S05]  /*5dc0*/  @!P0 NANOSLEEP.SYNCS 0x989680 ;  /* 0x009896800000895d */ /* 0x004fea0003900000 */
[----:B------:R-:W2:Y:S02]  /*5dd0*/  @!P0 SYNCS.PHASECHK.TRANS64 P0, [R0+URZ+0x138], R3 ;  /* 0x00013803000085a7 */ /* 0x000ea400080010ff */
[----:B--2---:R-:W-:Y:S05]  /*5de0*/  @P0 EXIT ;  /* 0x000000000000094d */ /* 0x004fea0003800000 */
[----:B------:R-:W-:Y:S05]  /*5df0*/  BRA `(.L_x_106) ;  /* 0xfffffffc00e87947 */ /* 0x000fea000383ffff */
.L_x_91:
[----:B------:R-:W-:-:S06]  /*5e00*/  UISETP.GE.AND UP0, UPT, UR18, 0x4, UPT ;  /* 0x000000041200788c */ /* 0x000fcc000bf06270 */
[----:B------:R-:W-:-:S13]  /*5e10*/  PLOP3.LUT P0, PT, PT, PT, UP0, 0x80, 0x8 ;  /* 0x000000000008781c */ /* 0x000fda0003f0f008 */
[----:B-1----:R-:W-:Y:S05]  /*5e20*/  @!P0 EXIT ;  /* 0x000000000000894d */ /* 0x002fea0003800000 */
[----:B------:R-:W1:Y:S08]  /*5e30*/  S2UR UR4, SR_CgaCtaId ;  /* 0x00000000000479c3 */ /* 0x000e700000008800 */
[----:B------:R-:W-:Y:S01]  /*5e40*/  BAR.SYNC.DEFER_BLOCKING 0x6, 0xa0 ;  /* 0x0182800000007b1d */ /* 0x000fe20000010000 */
[C---:B------:R-:W-:Y:S01]  /*5e50*/  IMAD.SHL.U32 R0, R85.reuse, 0x20, RZ ;  /* 0x0000002055007824 */ /* 0x040fe200078e00ff */
[C---:B------:R-:W-:Y:S01]  /*5e60*/  SHF.L.U32 R37, R85.reuse, 0x10, RZ ;  /* 0x0000001055257819 */ /* 0x040fe200000006ff */
[C---:B------:R-:W-:Y:S01]  /*5e70*/  IMAD.SHL.U32 R5, R85.reuse, 0x4, RZ ;  /* 0x0000000455057824 */ /* 0x040fe200078e00ff */
[----:B------:R-:W-:Y:S01]  /*5e80*/  LOP3.LUT R86, R85, 0x60, RZ, 0xc0, !PT ;  /* 0x0000006055567812 */ /* 0x000fe200078ec0ff */
[----:B------:R-:W-:Y:S01]  /*5e90*/  HFMA2 R83, -RZ, RZ, 0, 5.9604644775390625e-08 ;  /* 0x00000001ff537431 */ /* 0x000fe200000001ff */
[----:B------:R-:W-:-:S02]  /*5ea0*/  UMOV UR49, 0x400 ;  /* 0x0000040000317882 */ /* 0x000fc40000000000 */
[----:B------:R-:W2:Y:S01]  /*5eb0*/  LDC.64 R78, c[0x0][0x8b0] ;  /* 0x00022c00ff4e7b82 */ /* 0x000ea20000000a00 */
[----:B------:R-:W3:Y:S01]  /*5ec0*/  LDCU.128 UR8, c[0x0][0xa80] ;  /* 0x00015000ff0877ac */ /* 0x000ee20008000c00 */
[----:B------:R-:W-:Y:S01]  /*5ed0*/  LOP3.LUT R4, R0, 0xc0, RZ, 0xc0, !PT ;  /* 0x000000c000047812 */ /* 0x000fe200078ec0ff */
[----:B------:R-:W-:Y:S01]  /*5ee0*/  HFMA2 R81, -RZ, RZ, 0, 0 ;  /* 0x00000000ff517431 */ /* 0x000fe200000001ff */
[----:B------:R-:W-:Y:S01]  /*5ef0*/  MOV R36, RZ ;  /* 0x000000ff00247202 */ /* 0x000fe20000000f00 */
[----:B------:R-:W-:Y:S01]  /*5f00*/  IMAD.MOV.U32 R82, RZ, RZ, RZ ;  /* 0x000000ffff527224 */ /* 0x000fe200078e00ff */
[----:B------:R-:W-:Y:S01]  /*5f10*/  LOP3.LUT R5, R4, 0x18, R5, 0xf8, !PT ;  /* 0x0000001804057812 */ /* 0x000fe200078ef805 */
[----:B------:R-:W4:Y:S01]  /*5f20*/  LDCU UR61, c[0x0][0x370] ;  /* 0x00006e00ff3d77ac */ /* 0x000f220008000800 */
[----:B------:R-:W2:Y:S01]  /*5f30*/  LDC.64 R76, c[0x0][0x8a8] ;  /* 0x00022a00ff4c7b82 */ /* 0x000ea20000000a00 */
[----:B------:R-:W-:Y:S02]  /*5f40*/  LOP3.LUT R37, R37, 0x600000, RZ, 0xc0, !PT ;  /* 0x0060000025257812 */ /* 0x000fe400078ec0ff */
[----:B------:R-:W-:Y:S01]  /*5f50*/  LOP3.LUT R5, R5, 0xf20, R0, 0xf8, !PT ;  /* 0x00000f2005057812 */ /* 0x000fe200078ef800 */
[----:B------:R-:W2:Y:S01]  /*5f60*/  LDCU UR45, c[0x0][0xb0c] ;  /* 0x00016180ff2d77ac */ /* 0x000ea20008000800 */
[----:B-1----:R-:W-:Y:S01]  /*5f70*/  ULEA UR49, UR4, UR49, 0x18 ;  /* 0x0000003104317291 */ /* 0x002fe2000f8ec0ff */
[----:B------:R-:W1:Y:S01]  /*5f80*/  LDCU.64 UR4, c[0x0][0x890] ;  /* 0x00011200ff0477ac */ /* 0x000e620008000a00 */
[----:B---3--:R-:W-:Y:S01]  /*5f90*/  IMAD.U32 R94, RZ, RZ, UR8 ;  /* 0x00000008ff5e7e24 */ /* 0x008fe2000f8e00ff */
[----:B------:R-:W-:Y:S01]  /*5fa0*/  MOV R92, UR10 ;  /* 0x0000000a005c7c02 */ /* 0x000fe20008000f00 */
[----:B------:R-:W-:Y:S01]  /*5fb0*/  IMAD.U32 R93, RZ, RZ, UR9 ;  /* 0x00000009ff5d7e24 */ /* 0x000fe2000f8e00ff */
[----:B------:R-:W3:Y:S01]  /*5fc0*/  LDCU UR38, c[0x0][0xb30] ;  /* 0x00016600ff2677ac */ /* 0x000ee20008000800 */
[----:B------:R-:W-:-:S03]  /*5fd0*/  IMAD.U32 R91, RZ, RZ, UR11 ;  /* 0x0000000bff5b7e24 */ /* 0x000fc6000f8e00ff */
[----:B------:R-:W4:Y:S01]  /*5fe0*/  LDS R2, [UR49+0x1a0] ;  /* 0x0001a031ff027984 */ /* 0x000f220008000800 */
[----:B------:R-:W2:Y:S01]  /*5ff0*/  LDCU.64 UR54, c[0x0][0x888] ;  /* 0x00011100ff3677ac */ /* 0x000ea20008000a00 */
[----:B------:R-:W2:Y:S01]  /*6000*/  LDCU.64 UR46, c[0x0][0xb28] ;  /* 0x00016500ff2e77ac */ /* 0x000ea20008000a00 */
[----:B------:R-:W2:Y:S01]  /*6010*/  LDCU.128 UR56, c[0x0][0xb10] ;  /* 0x00016200ff3877ac */ /* 0x000ea20008000c00 */
[----:B-1----:R-:W-:Y:S01]  /*6020*/  IMAD.U32 R90, RZ, RZ, UR4 ;  /* 0x00000004ff5a7e24 */ /* 0x002fe2000f8e00ff */
[----:B------:R-:W-:Y:S01]  /*6030*/  UIADD3 UR4, UPT, UPT, UR49, 0x200, URZ ;  /* 0x0000020031047890 */ /* 0x000fe2000fffe0ff */
[----:B------:R-:W-:Y:S01]  /*6040*/  IMAD.U32 R89, RZ, RZ, UR5 ;  /* 0x00000005ff597e24 */ /* 0x000fe2000f8e00ff */
[----:B------:R-:W1:Y:S04]  /*6050*/  LDCU UR60, c[0x0][0x374] ;  /* 0x00006e80ff3c77ac */ /* 0x000e680008000800 */
[----:B------:R-:W-:Y:S01]  /*6060*/  IMAD.U32 R80, RZ, RZ, UR4 ;  /* 0x00000004ff507e24 */ /* 0x000fe2000f8e00ff */
[----:B------:R-:W-:Y:S01]  /*6070*/  UMOV UR53, URZ ;  /* 0x000000ff00357c82 */ /* 0x000fe20008000000 */
[----:B------:R-:W-:-:S02]  /*6080*/  UMOV UR50, URZ ;  /* 0x000000ff00327c82 */ /* 0x000fc40008000000 */
[----:B------:R-:W-:Y:S01]  /*6090*/  IMAD R84, R5, 0x2, R80 ;  /* 0x0000000205547824 */ /* 0x000fe200078e0250 */
[C---:B----4-:R-:W-:Y:S02]  /*60a0*/  IADD3 R3, PT, PT, R2.reuse, 0x80, RZ ;  /* 0x0000008002037810 */ /* 0x050fe40007ffe0ff */
[----:B------:R-:W-:Y:S02]  /*60b0*/  LOP3.LUT R2, R2, 0xffff, RZ, 0xc0, !PT ;  /* 0x0000ffff02027812 */ /* 0x000fe400078ec0ff */
[----:B------:R-:W-:-:S05]  /*60c0*/  LOP3.LUT R3, R3, 0xffff, RZ, 0xc0, !PT ;  /* 0x0000ffff03037812 */ /* 0x000fca00078ec0ff */
[----:B------:R4:W-:Y:S02]  /*60d0*/  STL.64 [R1], R2 ;  /* 0x0000000201007387 */ /* 0x0009e40000100a00 */
[C---:B----4-:R-:W-:Y:S02]  /*60e0*/  LOP3.LUT R3, R85.reuse, 0x2, RZ, 0xc0, !PT ;  /* 0x0000000255037812 */ /* 0x050fe400078ec0ff */
[----:B------:R-:W-:-:S03]  /*60f0*/  LOP3.LUT R85, R85, 0x4, RZ, 0xc0, !PT ;  /* 0x0000000455557812 */ /* 0x000fc600078ec0ff */
[--C-:B------:R-:W-:Y:S02]  /*6100*/  IMAD R100, R3, -0x10, R84.reuse ;  /* 0xfffffff003647824 */ /* 0x100fe400078e0254 */
[----:B-123--:R-:W-:-:S07]  /*6110*/  IMAD R98, R85, -0x10, R84 ;  /* 0xfffffff055627824 */ /* 0x00efce00078e0254 */
.L_x_150:
[----:B------:R-:W-:Y:S04]  /*6120*/  SHF.L.U32 R3, R81, 0x1f, RZ ;  /* 0x0000001f51037819 */ /* 0x000fe800000006ff */
[----:B-1----:R-:W1:Y:S02]  /*6130*/  SYNCS.PHASECHK.TRANS64.TRYWAIT P0, [UR49+0x150], R3 ;  /* 0x00015003ff0075a7 */ /* 0x002e640008001131 */
[----:B-123--:R-:W-:Y:S05]  /*6140*/  @!P0 BRA `(.L_x_107) ;  /* 0x00000050005c8947 */ /* 0x00efea0003800000 */
.L_x_222:
[----:B------:R-:W-:Y:S01]  /*6150*/  LEA R2, R36, UR48, 0x2 ;  /* 0x0000003024027c11 */ /* 0x000fe2000f8e10ff */
        /* <DEDUP_REMOVED lines=9> */
[----:B------:R-:W-:Y:S09]  /*61f0*/  UPRMT UR4, URZ, 0x654, UR4 ;  /* 0x00000654ff047896 */ /* 0x000ff20008000004 */
[----:B---3--:R-:W-:Y:S01]  /*6200*/  SYNCS.ARRIVE.TRANS64.RED.A1T0 RZ, [UR4], RZ ;  /* 0x000000ffffff79a7 */ /* 0x008fe20008100404 */
[----:B------:R-:W5:Y:S01]  /*6210*/  LDL R2, [R2] ;  /* 0x0000000002027983 */ /* 0x000f620000100800 */
[----:B--2---:R-:W-:Y:S11]  /*6220*/  LOP3.LUT P0, RZ, R6, 0x1, RZ, 0xc0, !PT ;  /* 0x0000000106ff7812 */ /* 0x004ff6000780c0ff */
[----:B------:R-:W-:Y:S02]  /*6230*/  @!UPT UIADD3 URZ, UPT, UPT, URZ, URZ, URZ ;  /* 0x000000fffffff290 */ /* 0x000fe4000fffe0ff */
[----:B------:R-:W-:Y:S01]  /*6240*/  VOTEU.ANY UP1, P0 ;  /* 0x0000000000ff7886 */ /* 0x000fe20000020100 */
[----:B------:R-:W-:Y:S01]  /*6250*/  PLOP3.LUT P0, PT, PT, PT, UP1, 0x80, 0x8 ;  /* 0x000000000008781c */ /* 0x000fe20003f0f018 */
[----:B------:R-:W-:Y:S11]  /*6260*/  UP2UR UR62, UPR, URZ, 0x2 ;  /* 0x00000002ff3e7883 */ /* 0x000ff60008000000 */
[----:B------:R-:W-:Y:S01]  /*6270*/  @!UPT UIADD3 URZ, UPT, UPT, URZ, URZ, URZ ;  /* 0x000000fffffff290 */ /* 0x000fe2000fffe0ff */
[----:B-1----:R-:W-:Y:S02]  /*6280*/  @P0 MOV R3, R4 ;  /* 0x0000000400030202 */ /* 0x002fe40000000f00 */
[----:B------:R-:W-:Y:S02]  /*6290*/  @P0 LOP3.LUT R0, R5, 0xffff, RZ, 0xc0, !PT ;  /* 0x0000ffff05000812 */ /* 0x000fe400078ec0ff */
[----:B------:R-:W-:Y:S02]  /*62a0*/  @P0 R2UR UR5, R3 ;  /* 0x00000000030502ca */ /* 0x000fe400000e0000 */
[----:B------:R-:W-:Y:S11]  /*62b0*/  @P0 R2UR UR4, R0 ;  /* 0x00000000000402ca */ /* 0x000ff600000e0000 */
[----:B------:R-:W-:Y:S02]  /*62c0*/  @UP1 UMOV UR37, UR5 ;  /* 0x0000000500251c82 */ /* 0x000fe40008000000 */
[----:B------:R-:W-:Y:S01]  /*62d0*/  @UP1 UMOV UR36, UR4 ;  /* 0x0000000400241c82 */ /* 0x000fe20008000000 */
[----:B------:R-:W-:Y:S05]  /*62e0*/  BRA.U !UP0, `(.L_x_108) ;  /* 0x0000000108cc7547 */ /* 0x000fea000b800000 */
[----:B------:R-:W1:Y:S01]  /*62f0*/  LDCU UR9, c[0x0][0xb20] ;  /* 0x00016400ff0977ac */ /* 0x000e620008000800 */
[----:B------:R-:W-:Y:S02]  /*6300*/  UIMAD.WIDE.U32 UR4, UR60, UR59, URZ ;  /* 0x0000003b3c0472a5 */ /* 0x000fe4000f8e00ff */
[----:B------:R-:W-:Y:S02]  /*6310*/  UIMAD.WIDE.U32 UR6, UR61, UR56, URZ ;  /* 0x000000383d0672a5 */ /* 0x000fe4000f8e00ff */
[----:B------:R-:W-:Y:S02]  /*6320*/  UIMAD.WIDE.U32 UR10, UR36, UR59, URZ ;  /* 0x0000003b240a72a5 */ /* 0x000fe4000f8e00ff */
[----:B------:R-:W-:Y:S02]  /*6330*/  UISETP.NE.AND UP0, UPT, UR58, 0x1, UPT ;  /* 0x000000013a00788c */ /* 0x000fe4000bf05270 */
[----:B------:R-:W-:Y:S02]  /*6340*/  UISETP.NE.AND UP1, UPT, UR45, 0x1, UPT ;  /* 0x000000012d00788c */ /* 0x000fe4000bf25270 */
[----:B------:R-:W-:Y:S02]  /*6350*/  UISETP.NE.AND UP2, UPT, UR39, 0x1, UPT ;  /* 0x000000012700788c */ /* 0x000fe4000bf45270 */
[----:B------:R-:W-:Y:S01]  /*6360*/  UIMAD.WIDE.U32 UR12, UR37, UR56, URZ ;  /* 0x00000038250c72a5 */ /* 0x000fe2000f8e00ff */
[----:B------:R-:W-:Y:S01]  /*6370*/  UMOV UR4, UR5 ;  /* 0x0000000500047c82 */ /* 0x000fe20008000000 */
[----:B------:R-:W-:Y:S01]  /*6380*/  UMOV UR6, UR11 ;  /* 0x0000000b00067c82 */ /* 0x000fe20008000000 */
[----:B-1----:R-:W-:Y:S03]  /*6390*/  USHF.R.U32.HI UR8, URZ, UR9, UR4 ;  /* 0x00000009ff087299 */ /* 0x002fe60008011604 */
[----:B------:R-:W-:Y:S02]  /*63a0*/  UMOV UR4, UR7 ;  /* 0x0000000700047c82 */ /* 0x000fe40008000000 */
[----:B------:R-:W-:Y:S02]  /*63b0*/  USHF.R.U32.HI UR5, URZ, UR57, UR4 ;  /* 0x00000039ff057299 */ /* 0x000fe40008011604 */
[----:B------:R-:W-:Y:S02]  /*63c0*/  USEL UR4, UR60, UR8, !UP0 ;  /* 0x000000083c047287 */ /* 0x000fe4000c000000 */
[----:B------:R-:W-:Y:S02]  /*63d0*/  USHF.R.U32.HI UR8, URZ, UR9, UR6 ;  /* 0x00000009ff087299 */ /* 0x000fe40008011606 */
[----:B------:R-:W-:Y:S02]  /*63e0*/  UIMAD.WIDE.U32 UR6, UR4, UR46, URZ ;  /* 0x0000002e040672a5 */ /* 0x000fe4000f8e00ff */
[----:B------:R-:W-:Y:S02]  /*63f0*/  USEL UR9, UR61, UR5, !UP1 ;  /* 0x000000053d097287 */ /* 0x000fe4000c800000 */
[----:B------:R-:W-:Y:S02]  /*6400*/  USEL UR8, UR36, UR8, !UP0 ;  /* 0x0000000824087287 */ /* 0x000fe4000c000000 */
[----:B------:R-:W-:Y:S01]  /*6410*/  UIMAD.WIDE.U32 UR10, UR9, UR46, URZ ;  /* 0x0000002e090a72a5 */ /* 0x000fe2000f8e00ff */
[----:B------:R-:W-:Y:S01]  /*6420*/  UMOV UR6, UR7 ;  /* 0x0000000700067c82 */ /* 0x000fe20008000000 */
[----:B------:R-:W-:Y:S01]  /*6430*/  UMOV UR5, UR13 ;  /* 0x0000000d00057c82 */ /* 0x000fe20008000000 */
[----:B------:R-:W-:Y:S02]  /*6440*/  @UP2 USHF.R.U32.HI UR4, URZ, UR47, UR6 ;  /* 0x0000002fff042299 */ /* 0x000fe40008011606 */
[----:B------:R-:W-:Y:S02]  /*6450*/  USHF.R.U32.HI UR5, URZ, UR57, UR5 ;  /* 0x00000039ff057299 */ /* 0x000fe40008011605 */
[----:B------:R-:W-:Y:S02]  /*6460*/  UIMAD UR4, UR39, UR4, URZ ;  /* 0x00000004270472a4 */ /* 0x000fe4000f8e02ff */
[----:B------:R-:W-:Y:S02]  /*6470*/  USEL UR5, UR37, UR5, !UP1 ;  /* 0x0000000525057287 */ /* 0x000fe4000c800000 */
[----:B------:R-:W-:Y:S01]  /*6480*/  UISETP.GE.AND UP0, UPT, UR8, UR4, UPT ;  /* 0x000000040800728c */ /* 0x000fe2000bf06270 */
[----:B------:R-:W-:Y:S01]  /*6490*/  UMOV UR6, UR11 ;  /* 0x0000000b00067c82 */ /* 0x000fe20008000000 */
[----:B------:R-:W-:Y:S02]  /*64a0*/  UIMAD.WIDE.U32 UR10, UR8, UR46, URZ ;  /* 0x0000002e080a72a5 */ /* 0x000fe4000f8e00ff */
[----:B------:R-:W-:Y:S04]  /*64b0*/  @UP2 USHF.R.U32.HI UR9, URZ, UR47, UR6 ;  /* 0x0000002fff092299 */ /* 0x000fe80008011606 */
[----:B------:R-:W-:Y:S01]  /*64c0*/  UIMAD UR6, UR39, UR9, URZ ;  /* 0x00000009270672a4 */ /* 0x000fe2000f8e02ff */
[----:B------:R-:W-:Y:S03]  /*64d0*/  UMOV UR4, UR11 ;  /* 0x0000000b00047c82 */ /* 0x000fe60008000000 */
[----:B------:R-:W-:Y:S02]  /*64e0*/  UISETP.GE.OR UP0, UPT, UR5, UR6, UP0 ;  /* 0x000000060500728c */ /* 0x000fe40008706670 */
[----:B------:R-:W-:Y:S02]  /*64f0*/  USHF.R.U32.HI UR4, URZ, UR47, UR4 ;  /* 0x0000002fff047299 */ /* 0x000fe40008011604 */
[----:B------:R-:W-:Y:S02]  /*6500*/  UIMAD.WIDE.U32 UR6, UR5, UR46, URZ ;  /* 0x0000002e050672a5 */ /* 0x000fe4000f8e00ff */
[----:B------:R-:W-:Y:S02]  /*6510*/  USEL UR11, UR8, UR4, !UP2 ;  /* 0x00000004080b7287 */ /* 0x000fe4000d000000 */
[----:B------:R-:W-:Y:S02]  /*6520*/  UIADD3 UR6, UPT, UPT, -UR5, URZ, URZ ;  /* 0x000000ff05067290 */ /* 0x000fe4000fffe1ff */
[----:B------:R-:W-:Y:S02]  /*6530*/  UIADD3 UR10, UPT, UPT, -UR11, URZ, URZ ;  /* 0x000000ff0b0a7290 */ /* 0x000fe4000fffe1ff */
[----:B------:R-:W-:Y:S02]  /*6540*/  UIMAD UR6, UR45, UR6, UR37 ;  /* 0x000000062d0672a4 */ /* 0x000fe4000f8e0225 */
[----:B------:R-:W-:Y:S01]  /*6550*/  UIMAD UR10, UR39, UR10, UR8 ;  /* 0x0000000a270a72a4 */ /* 0x000fe2000f8e0208 */
[----:B------:R-:W-:Y:S01]  /*6560*/  @!UP0 UMOV UR4, UR7 ;  /* 0x0000000700048c82 */ /* 0x000fe20008000000 */
[----:B------:R-:W-:Y:S02]  /*6570*/  UIADD3 UR7, UPT, UPT, -UR8, URZ, URZ ;  /* 0x000000ff08077290 */ /* 0x000fe4000fffe1ff */
[----:B------:R-:W-:Y:S04]  /*6580*/  @!UP0 USHF.R.U32.HI UR4, URZ, UR47, UR4 ;  /* 0x0000002fff048299 */ /* 0x000fe80008011604 */
[----:B------:R-:W-:Y:S04]  /*6590*/  @!UP0 USEL UR4, UR5, UR4, !UP2 ;  /* 0x0000000405048287 */ /* 0x000fe8000d000000 */
[----:B------:R-:W-:Y:S02]  /*65a0*/  @!UP0 UIMAD UR9, UR9, UR10, UR4 ;  /* 0x0000000a090982a4 */ /* 0x000fe4000f8e0204 */
[----:B------:R-:W-:Y:S02]  /*65b0*/  @!UP0 UIADD3 UR10, UPT, UPT, UR11, -UR4, URZ ;  /* 0x800000040b0a8290 */ /* 0x000fe4000fffe0ff */
[----:B------:R-:W-:Y:S02]  /*65c0*/  UIMAD UR4, UR58, UR7, UR36 ;  /* 0x000000073a0472a4 */ /* 0x000fe4000f8e0224 */
[----:B------:R-:W-:Y:S03]  /*65d0*/  @!UP0 UIMAD UR8, UR10, UR39, UR5 ;  /* 0x000000270a0882a4 */ /* 0x000fe6000f8e0205 */
[----:B------:R-:W-:Y:S02]  /*65e0*/  @!UP0 UMOV UR5, UR9 ;  /* 0x0000000900058c82 */ /* 0x000fe40008000000 */
[----:B------:R-:W-:Y:S02]  /*65f0*/  UIMAD UR37, UR5, UR45, UR6 ;  /* 0x0000002d052572a4 */ /* 0x000fe4000f8e0206 */
[----:B------:R-:W-:Y:S11]  /*6600*/  UIMAD UR36, UR8, UR58, UR4 ;  /* 0x0000003a082472a4 */ /* 0x000ff6000f8e0204 */
[----:B------:R-:W-:Y:S01]  /*6610*/  @!UPT UIADD3 URZ, UPT, UPT, URZ, URZ, URZ ;  /* 0x000000fffffff290 */ /* 0x000fe2000fffe0ff */
.L_x_108:
[----:B------:R-:W-:Y:S01]  /*6620*/  UISETP.NE.AND UP0, UPT, UR38, 0x1, UPT ;  /* 0x000000012600788c */ /* 0x000fe2000bf05270 */
[----:B------:R-:W-:Y:S01]  /*6630*/  @P0 SHF.R.U32.HI R4, RZ, 0x10, R5 ;  /* 0x00000010ff040819 */ /* 0x000fe20000011605 */
[----:B------:R-:W-:Y:S01]  /*6640*/  USHF.L.U32 UR41, UR21, 0x7, URZ ;  /* 0x0000000715297899 */ /* 0x000fe200080006ff */
[----:B------:R-:W-:Y:S02]  /*6650*/  BSSY.RECONVERGENT B6, `(.L_x_109) ;  /* 0x0000034000067945 */ /* 0x000fe40003800200 */
[----:B------:R-:W-:Y:S02]  /*6660*/  @P0 R2UR UR63, R4 ;  /* 0x00000000043f02ca */ /* 0x000fe400000e0000 */
[----:B------:R-:W-:Y:S04]  /*6670*/  LOP3.LUT P0, RZ, R80, 0x1b0, RZ, 0xc0, !PT ;  /* 0x000001b050ff7812 */ /* 0x000fe8000780c0ff */
[----:B------:R-:W1:Y:S01]  /*6680*/  @!UP0 LDCU.128 UR12, c[0x0][0xb10] ;  /* 0x00016200ff0c87ac */ /* 0x000e620008000c00 */
[----:B------:R-:W2:Y:S01]  /*6690*/  @!UP0 LDCU UR5, c[0x0][0xb0c] ;  /* 0x00016180ff0587ac */ /* 0x000ea20008000800 */
[----:B------:R-:W3:Y:S01]  /*66a0*/  @!UP0 LDCU UR10, c[0x0][0xb20] ;  /* 0x00016400ff0a87ac */ /* 0x000ee20008000800 */
[----:B-1----:R-:W-:Y:S02]  /*66b0*/  UIMAD.WIDE.U32 UR8, UR37, UR12, URZ ;  /* 0x0000000c250872a5 */ /* 0x002fe4000f8e00ff */
[----:B------:R-:W-:Y:S02]  /*66c0*/  UIMAD.WIDE.U32 UR6, UR36, UR15, URZ ;  /* 0x0000000f240672a5 */ /* 0x000fe4000f8e00ff */
[----:B------:R-:W-:Y:S03]  /*66d0*/  @!UP0 UISETP.NE.AND UP1, UPT, UR14, 0x1, UPT ;  /* 0x000000010e00888c */ /* 0x000fe6000bf25270 */
[----:B------:R-:W-:Y:S01]  /*66e0*/  @!UP0 UMOV UR4, UR9 ;  /* 0x0000000900048c82 */ /* 0x000fe20008000000 */
[----:B--2---:R-:W-:Y:S02]  /*66f0*/  @!UP0 UISETP.NE.AND UP2, UPT, UR5, 0x1, UPT ;  /* 0x000000010500888c */ /* 0x004fe4000bf45270 */
[----:B------:R-:W-:Y:S01]  /*6700*/  @!UP0 USHF.R.U32.HI UR4, URZ, UR13, UR4 ;  /* 0x0000000dff048299 */ /* 0x000fe20008011604 */
[----:B------:R-:W-:Y:S02]  /*6710*/  @!UP0 UMOV UR6, UR7 ;  /* 0x0000000700068c82 */ /* 0x000fe40008000000 */
[----:B---3--:R-:W-:Y:S02]  /*6720*/  @!UP0 USHF.R.U32.HI UR6, URZ, UR10, UR6 ;  /* 0x0000000aff068299 */ /* 0x008fe40008011606 */
[----:B------:R-:W-:Y:S02]  /*6730*/  @!UP0 USEL UR7, UR37, UR4, !UP2 ;  /* 0x0000000425078287 */ /* 0x000fe4000d000000 */
[----:B------:R-:W-:Y:S04]  /*6740*/  @!UP0 USEL UR6, UR36, UR6, !UP1 ;  /* 0x0000000624068287 */ /* 0x000fe8000c800000 */
[----:B------:R-:W-:Y:S02]  /*6750*/  @!UP0 UIADD3 UR4, UPT, UPT, -UR7, UR6, URZ ;  /* 0x0000000607048290 */ /* 0x000fe4000fffe1ff */
[----:B------:R-:W-:Y:S02]  /*6760*/  @!UP0 UIADD3 UR6, UPT, UPT, UR7, -UR6, URZ ;  /* 0x8000000607068290 */ /* 0x000fe4000fffe0ff */
[----:B------:R-:W-:Y:S02]  /*6770*/  @!UP0 UIMAD UR37, UR4, UR5, UR37 ;  /* 0x00000005042582a4 */ /* 0x000fe4000f8e0225 */
[----:B------:R-:W-:Y:S01]  /*6780*/  @!UP0 UIMAD UR36, UR6, UR14, UR36 ;  /* 0x0000000e062482a4 */ /* 0x000fe2000f8e0224 */
[----:B------:R-:W-:Y:S11]  /*6790*/  @!P0 BRA `(.L_x_110) ;  /* 0x00000000007c8947 */ /* 0x000ff60003800000 */
[----:B------:R-:W1:Y:S01]  /*67a0*/  LDCU.64 UR8, c[0x4][0x80] ;  /* 0x01001000ff0877ac */ /* 0x000e620008000a00 */
[----:B------:R-:W-:Y:S01]  /*67b0*/  MOV R16, 0x0 ;  /* 0x0000000000107802 */ /* 0x000fe20000000f00 */
[----:B------:R-:W-:Y:S02]  /*67c0*/  HFMA2 R12, -RZ, RZ, 0, 5.9604644775390625e-08 ;  /* 0x00000001ff0c7431 */ /* 0x000fe400000001ff */
[----:B------:R-:W-:Y:S01]  /*67d0*/  IMAD.MOV.U32 R8, RZ, RZ, 0x70 ;  /* 0x00000070ff087424 */ /* 0x000fe200078e00ff */
[----:B------:R2:W3:Y:S01]  /*67e0*/  LDC.64 R14, c[0x4][R16] ;  /* 0x01000000100e7b82 */ /* 0x0004e20000000a00 */
[----:B------:R-:W4:Y:S01]  /*67f0*/  LDCU.64 UR6, c[0x4][0x88] ;  /* 0x01001100ff0677ac */ /* 0x000f220008000a00 */
[----:B------:R-:W-:Y:S01]  /*6800*/  IMAD.MOV.U32 R13, RZ, RZ, RZ ;  /* 0x000000ffff0d7224 */ /* 0x000fe200078e00ff */
[----:B------:R-:W2:Y:S01]  /*6810*/  LDCU.64 UR4, c[0x4][0x8] ;  /* 0x01000100ff0477ac */ /* 0x000ea20008000a00 */
[----:B-1----:R-:W-:Y:S01]  /*6820*/  MOV R5, UR9 ;  /* 0x0000000900057c02 */ /* 0x002fe20008000f00 */
[----:B------:R-:W-:Y:S01]  /*6830*/  IMAD.U32 R4, RZ, RZ, UR8 ;  /* 0x00000008ff047e24 */ /* 0x000fe2000f8e00ff */
[----:B----4-:R-:W-:Y:S01]  /*6840*/  MOV R7, UR7 ;  /* 0x0000000700077c02 */ /* 0x010fe20008000f00 */
[----:B------:R-:W-:Y:S01]  /*6850*/  IMAD.U32 R6, RZ, RZ, UR6 ;  /* 0x00000006ff067e24 */ /* 0x000fe2000f8e00ff */
[----:B--2---:R-:W-:Y:S01]  /*6860*/  MOV R11, UR5 ;  /* 0x00000005000b7c02 */ /* 0x004fe20008000f00 */
[----:B------:R-:W-:Y:S02]  /*6870*/  IMAD.U32 R10, RZ, RZ, UR4 ;  /* 0x00000004ff0a7e24 */ /* 0x000fe4000f8e00ff */
[----:B------:R-:W-:Y:S07]  /*6880*/  LEPC R20, `(.L_x_111) ;  /* 0x000000001014794e */ /* 0x000fee0000000000 */
[----:B---3-5:R-:W-:Y:S05]  /*6890*/  CALL.ABS.NOINC R14 ;  /* 0x000000000e007343 */ /* 0x028fea0003c00000 */
.L_x_111:
[----:B------:R-:W1:Y:S01]  /*68a0*/  LDCU.64 UR8, c[0x4][0x80] ;  /* 0x01001000ff0877ac */ /* 0x000e620008000a00 */
[----:B------:R-:W2:Y:S01]  /*68b0*/  LDC.64 R16, c[0x4][R16] ;  /* 0x0100000010107b82 */ /* 0x000ea20000000a00 */
[----:B------:R-:W-:Y:S02]  /*68c0*/  HFMA2 R12, -RZ, RZ, 0, 5.9604644775390625e-08 ;  /* 0x00000001ff0c7431 */ /* 0x000fe400000001ff */
[----:B------:R-:W-:Y:S02]  /*68d0*/  IMAD.MOV.U32 R8, RZ, RZ, 0x70 ;  /* 0x00000070ff087424 */ /* 0x000fe400078e00ff */
[----:B------:R-:W-:Y:S01]  /*68e0*/  IMAD.MOV.U32 R13, RZ, RZ, RZ ;  /* 0x000000ffff0d7224 */ /* 0x000fe200078e00ff */
[----:B------:R-:W3:Y:S01]  /*68f0*/  LDCU.64 UR6, c[0x4][0x88] ;  /* 0x01001100ff0677ac */ /* 0x000ee20008000a00 */
[----:B------:R-:W4:Y:S01]  /*6900*/  LDCU.64 UR4, c[0x4][0x8] ;  /* 0x01000100ff0477ac */ /* 0x000f220008000a00 */
[----:B-1----:R-:W-:Y:S02]  /*6910*/  MOV R4, UR8 ;  /* 0x0000000800047c02 */ /* 0x002fe40008000f00 */
[----:B------:R-:W-:Y:S02]  /*6920*/  MOV R5, UR9 ;  /* 0x0000000900057c02 */ /* 0x000fe40008000f00 */
[----:B---3--:R-:W-:Y:S01]  /*6930*/  MOV R7, UR7 ;  /* 0x0000000700077c02 */ /* 0x008fe20008000f00 */
[----:B------:R-:W-:Y:S01]  /*6940*/  IMAD.U32 R6, RZ, RZ, UR6 ;  /* 0x00000006ff067e24 */ /* 0x000fe2000f8e00ff */
[----:B----4-:R-:W-:Y:S01]  /*6950*/  MOV R11, UR5 ;  /* 0x00000005000b7c02 */ /* 0x010fe20008000f00 */
[----:B------:R-:W-:Y:S02]  /*6960*/  IMAD.U32 R10, RZ, RZ, UR4 ;  /* 0x00000004ff0a7e24 */ /* 0x000fe4000f8e00ff */
[----:B------:R-:W-:Y:S07]  /*6970*/  LEPC R20, `(.L_x_110) ;  /* 0x000000001014794e */ /* 0x000fee0000000000 */
[----:B--2---:R-:W-:Y:S05]  /*6980*/  CALL.ABS.NOINC R16 ;  /* 0x0000000010007343 */ /* 0x004fea0003c00000 */
.L_x_110:
[----:B------:R-:W-:Y:S05]  /*6990*/  BSYNC.RECONVERGENT B6 ;  /* 0x0000000000067941 */ /* 0x000fea0003800200 */
.L_x_109:
[----:B------:R-:W-:Y:S02]  /*69a0*/  R2UR UR6, R97 ;  /* 0x00000000610672ca */ /* 0x000fe400000e0000 */
[----:B------:R-:W-:Y:S02]  /*69b0*/  R2UR UR5, R90 ;  /* 0x000000005a0572ca */ /* 0x000fe400000e0000 */
[----:B------:R-:W-:Y:S02]  /*69c0*/  R2UR UR4, R89 ;  /* 0x00000000590472ca */ /* 0x000fe400000e0000 */
[----:B------:R-:W-:Y:S02]  /*69d0*/  ISETP.NE.U32.AND P4, PT, R78, RZ, PT ;  /* 0x000000ff4e00720c */ /* 0x000fe40003f85070 */
[----:B------:R-:W-:Y:S02]  /*69e0*/  ISETP.NE.U32.AND P2, PT, RZ, UR54, PT ;  /* 0x00000036ff007c0c */ /* 0x000fe4000bf45070 */
[----:B------:R-:W-:Y:S02]  /*69f0*/  ISETP.NE.AND.EX P4, PT, R79, RZ, PT, P4 ;  /* 0x000000ff4f00720c */ /* 0x000fe40003f85340 */
[----:B------:R-:W-:Y:S01]  /*6a00*/  ISETP.NE.AND.EX P2, PT, RZ, UR55, PT, P2 ;  /* 0x00000037ff007c0c */ /* 0x000fe2000bf45320 */
[----:B------:R-:W-:Y:S02]  /*6a10*/  UISETP.NE.AND UP2, UPT, UR6, URZ, UPT ;  /* 0x000000ff0600728c */ /* 0x000fe4000bf45270 */
[----:B------:R-:W-:Y:S04]  /*6a20*/  UISETP.NE.U32.AND UP0, UPT, UR5, URZ, UPT ;  /* 0x000000ff0500728c */ /* 0x000fe8000bf05070 */
[----:B------:R-:W-:Y:S01]  /*6a30*/  UISETP.NE.AND.EX UP1, UPT, UR4, URZ, UPT, UP0 ;  /* 0x000000ff0400728c */ /* 0x000fe2000bf25300 */
[----:B------:R-:W-:Y:S01]  /*6a40*/  PLOP3.LUT P1, PT, PT, PT, UP2, 0x80, 0x8 ;  /* 0x000000000008781c */ /* 0x000fe20003f2f028 */
[----:B------:R-:W-:Y:S03]  /*6a50*/  UPLOP3.LUT UP0, UPT, UPT, UPT, UPT, 0x40, 0x4 ;  /* 0x000000000004789c */ /* 0x000fe60003f0e870 */
[----:B------:R-:W-:Y:S06]  /*6a60*/  @UP2 UPLOP3.LUT UP0, UPT, UPT, UPT, UP1, 0x80, 0x8 ;  /* 0x000000000008289c */ /* 0x000fec0003f0f010 */
[----:B------:R-:W-:Y:S01]  /*6a70*/  PLOP3.LUT P0, PT, PT, PT, UP0, 0x80, 0x8 ;  /* 0x000000000008781c */ /* 0x000fe20003f0f008 */
[----:B------:R-:W-:Y:S01]  /*6a80*/  @!UPT UIADD3 URZ, UPT, UPT, URZ, URZ, URZ ;  /* 0x000000fffffff290 */ /* 0x000fe2000fffe0ff */
[----:B------:R-:W-:Y:S11]  /*6a90*/  BRA.U !UP1, `(.L_x_112) ;  /* 0x0000000109407547 */ /* 0x000ff6000b800000 */
[----:B------:R-:W-:Y:S01]  /*6aa0*/  UISETP.NE.U32.AND UP0, UPT, UR54, URZ, UPT ;  /* 0x000000ff3600728c */ /* 0x000fe2000bf05070 */
[----:B------:R-:W-:Y:S01]  /*6ab0*/  R2UR UR6, R90 ;  /* 0x000000005a0672ca */ /* 0x000fe200000e0000 */
[----:B------:R-:W1:Y:S01]  /*6ac0*/  LDCU.64 UR8, c[0x0][0x358] ;  /* 0x00006b00ff0877ac */ /* 0x000e620008000a00 */
[----:B------:R-:W-:Y:S02]  /*6ad0*/  HFMA2 R87, -RZ, RZ, 0, 5.9604644775390625e-08 ;  /* 0x00000001ff577431 */ /* 0x000fe400000001ff */
[----:B------:R-:W-:Y:S01]  /*6ae0*/  IMAD.MOV.U32 R0, RZ, RZ, 0x1 ;  /* 0x00000001ff007424 */ /* 0x000fe200078e00ff */
[----:B------:R-:W-:Y:S06]  /*6af0*/  UISETP.NE.AND.EX UP0, UPT, UR55, URZ, UPT, UP0 ;  /* 0x000000ff3700728c */ /* 0x000fec000bf05300 */
[----:B------:R-:W-:Y:S05]  /*6b00*/  PLOP3.LUT P3, PT, PT, PT, UP0, 0x80, 0x8 ;  /* 0x000000000008781c */ /* 0x000fea0003f6f008 */
[----:B------:R-:W2:Y:S01]  /*6b10*/  @UP0 LDCU.64 UR4, c[0x0][0x888] ;  /* 0x00011100ff0407ac */ /* 0x000ea20008000a00 */
[----:B------:R-:W-:Y:S07]  /*6b20*/  @UP0 UIMAD UR6, UR52, UR6, URZ ;  /* 0x00000006340602a4 */ /* 0x000fee000f8e02ff */
[----:B------:R-:W-:Y:S01]  /*6b30*/  @!P3 PRMT R87, R0, 0x7610, R87 ;  /* 0x000076100057b816 */ /* 0x000fe20000000057 */
[----:B--2---:R-:W-:Y:S06]  /*6b40*/  @UP0 UIMAD.WIDE UR4, UR6, 0x4, UR4 ;  /* 0x00000004060408a5 */ /* 0x004fec000f8e0204 */
[----:B------:R-:W-:Y:S02]  /*6b50*/  IMAD.U32 R4, RZ, RZ, UR4 ;  /* 0x00000004ff047e24 */ /* 0x000fe4000f8e00ff */
[----:B------:R-:W-:Y:S03]  /*6b60*/  IMAD.U32 R5, RZ, RZ, UR5 ;  /* 0x00000005ff057e24 */ /* 0x000fe6000f8e00ff */
[----:B------:R-:W2:Y:S02]  /*6b70*/  @!UP0 LDCU UR4, c[0x0][0x880] ;  /* 0x00011000ff0487ac */ /* 0x000ea40008000800 */
[----:B-1---5:R1:W5:Y:S02]  /*6b80*/  @P3 LDG.E R41, desc[UR8][R4.64] ;  /* 0x0000000804293981 */ /* 0x022364000c1e1900 */
[----:B-12---:R-:W-:Y:S02]  /*6b90*/  @!P3 MOV R41, UR4 ;  /* 0x000000040029bc02 */ /* 0x006fe40008000f00 */
.L_x_112:
[----:B------:R-:W-:Y:S05]  /*6ba0*/  @!P4 BRA `(.L_x_113) ;  /* 0x000000000024c947 */ /* 0x000fea0003800000 */
[----:B------:R-:W-:Y:S01]  /*6bb0*/  ISETP.NE.U32.AND P3, PT, R76, RZ, PT ;  /* 0x000000ff4c00720c */ /* 0x000fe20003f65070 */
[----:B------:R-:W1:Y:S03]  /*6bc0*/  LDCU.64 UR4, c[0x0][0x358] ;  /* 0x00006b00ff0477ac */ /* 0x000e660008000a00 */
[----:B------:R-:W-:Y:S11]  /*6bd0*/  ISETP.NE.AND.EX P3, PT, R77, RZ, PT, P3 ;  /* 0x000000ff4d00720c */ /* 0x000ff60003f65330 */
[----:B------:R-:W-:Y:S02]  /*6be0*/  @!UPT UIADD3 URZ, UPT, UPT, URZ, URZ, URZ ;  /* 0x000000fffffff290 */ /* 0x000fe4000fffe0ff */
[----:B------:R-:W2:Y:S01]  /*6bf0*/  @P3 LDC.64 R4, c[0x0][0x8a8] ;  /* 0x00022a00ff043b82 */ /* 0x000ea20000000a00 */
[----:B------:R-:W-:Y:S04]  /*6c00*/  @P3 IMAD R0, R78, UR52, RZ ;  /* 0x000000344e003c24 */ /* 0x000fe8000f8e02ff */
[----:B--2---:R-:W-:Y:S05]  /*6c10*/  @P3 IMAD.WIDE R4, R0, 0x4, R4 ;  /* 0x0000000400043825 */ /* 0x004fea00078e0204 */
[----:B-1---5:R1:W5:Y:S02]  /*6c20*/  @P3 LDG.E R38, desc[UR4][R4.64] ;  /* 0x0000000404263981 */ /* 0x022364000c1e1900 */
[----:B-1----:R-:W2:Y:S02]  /*6c30*/  @!P3 LDC R38, c[0x0][0x8a0] ;  /* 0x00022800ff26bb82 */ /* 0x002ea40000000800 */
.L_x_113:
[----:B-----5:R-:W-:Y:S01]  /*6c40*/  FSETP.NEU.AND P4, PT, R41, RZ, PT ;  /* 0x000000ff2900720b */ /* 0x020fe20003f8d000 */
[----:B------:R-:W1:Y:S01]  /*6c50*/  LDCU.64 UR10, c[0x0][0xa90] ;  /* 0x00015200ff0a77ac */ /* 0x000e620008000a00 */
[----:B------:R-:W-:Y:S01]  /*6c60*/  SEL R4, RZ, 0xffffffff, P2 ;  /* 0xffffffffff047807 */ /* 0x000fe20001000000 */
[----:B------:R-:W-:Y:S01]  /*6c70*/  BSSY B1, `(.L_x_114) ;  /* 0x000004f000017945 */ /* 0x000fe20003800000 */
[----:B------:R-:W-:Y:S01]  /*6c80*/  @P1 LOP3.LUT P2, RZ, R87, 0xff, RZ, 0xc0, !PT ;  /* 0x000000ff57ff1812 */ /* 0x000fe2000784c0ff */
[----:B------:R-:W-:Y:S01]  /*6c90*/  IMAD.MOV.U32 R46, RZ, RZ, 0x1 ;  /* 0x00000001ff2e7424 */ /* 0x000fe200078e00ff */
[----:B------:R-:W-:Y:S01]  /*6ca0*/  @P1 SEL R3, RZ, 0xffffffff, P4 ;  /* 0xffffffffff031807 */ /* 0x000fe20002000000 */
[----:B------:R-:W-:Y:S01]  /*6cb0*/  USHF.L.U32 UR8, UR51, 0x7, URZ ;  /* 0x0000000733087899 */ /* 0x000fe200080006ff */
[----:B------:R-:W-:Y:S01]  /*6cc0*/  LOP3.LUT R83, R83, 0x1, RZ, 0x3c, !PT ;  /* 0x0000000153537812 */ /* 0x000fe200078e3cff */
[----:B------:R-:W-:Y:S01]  /*6cd0*/  IMAD.IADD R39, R37, 0x1, R2 ;  /* 0x0000000125277824 */ /* 0x000fe200078e0202 */
[----:B------:R-:W-:Y:S01]  /*6ce0*/  @P0 SEL R3, R4, R3, !P2 ;  /* 0x0000000304030207 */ /* 0x000fe20005000000 */
[----:B------:R-:W-:Y:S01]  /*6cf0*/  IMAD R106, R85, -0x10, R100 ;  /* 0xfffffff0556a7824 */ /* 0x000fe200078e0264 */
[----:B------:R-:W-:Y:S01]  /*6d00*/  LEA R105, R36, UR49, 0x3 ;  /* 0x0000003124697c11 */ /* 0x000fe2000f8e18ff */
[----:B------:R-:W-:Y:S01]  /*6d10*/  IMAD.U32 R102, RZ, RZ, UR8 ;  /* 0x00000008ff667e24 */ /* 0x000fe2000f8e00ff */
[----:B------:R-:W-:Y:S01]  /*6d20*/  @P1 LOP3.LUT R3, R3, 0x1, RZ, 0xc0, !PT ;  /* 0x0000000103031812 */ /* 0x000fe200078ec0ff */
[----:B------:R-:W-:Y:S01]  /*6d30*/  IMAD.MOV.U32 R47, RZ, RZ, RZ ;  /* 0x000000ffff2f7224 */ /* 0x000fe200078e00ff */
[----:B------:R-:W-:Y:S02]  /*6d40*/  SHF.L.U32 R0, R82, 0x1f, RZ ;  /* 0x0000001f52007819 */ /* 0x000fe400000006ff */
[----:B------:R-:W-:Y:S02]  /*6d50*/  CS2R R74, SRZ ;  /* 0x00000000004a7805 */ /* 0x000fe4000001ff00 */
[----:B------:R-:W-:Y:S02]  /*6d60*/  ISETP.NE.U32.OR P6, PT, R3, 0x1, !P1 ;  /* 0x000000010300780c */ /* 0x000fe40004fc5470 */
[----:B------:R-:W-:Y:S02]  /*6d70*/  CS2R R72, SRZ ;  /* 0x0000000000487805 */ /* 0x000fe4000001ff00 */
[----:B------:R-:W-:Y:S02]  /*6d80*/  R2UR UR4, R93 ;  /* 0x000000005d0472ca */ /* 0x000fe400000e0000 */
[----:B------:R-:W-:Y:S02]  /*6d90*/  CS2R R66, SRZ ;  /* 0x0000000000427805 */ /* 0x000fe4000001ff00 */
[----:B------:R-:W-:Y:S02]  /*6da0*/  R2UR UR6, R92 ;  /* 0x000000005c0672ca */ /* 0x000fe400000e0000 */
[----:B------:R-:W-:Y:S02]  /*6db0*/  CS2R R64, SRZ ;  /* 0x0000000000407805 */ /* 0x000fe4000001ff00 */
[----:B------:R-:W-:Y:S02]  /*6dc0*/  R2UR UR12, R94 ;  /* 0x000000005e0c72ca */ /* 0x000fe400000e0000 */
[----:B------:R-:W-:Y:S02]  /*6dd0*/  CS2R R58, SRZ ;  /* 0x00000000003a7805 */ /* 0x000fe4000001ff00 */
[----:B------:R-:W-:Y:S02]  /*6de0*/  R2UR UR9, R91 ;  /* 0x000000005b0972ca */ /* 0x000fe400000e0000 */
[----:B------:R-:W-:Y:S02]  /*6df0*/  CS2R R56, SRZ ;  /* 0x0000000000387805 */ /* 0x000fe4000001ff00 */
[----:B------:R-:W-:Y:S02]  /*6e00*/  PLOP3.LUT P3, PT, PT, PT, UP1, 0x80, 0x8 ;  /* 0x000000000008781c */ /* 0x000fe40003f6f018 */
[----:B------:R-:W-:Y:S02]  /*6e10*/  CS2R R50, SRZ ;  /* 0x0000000000327805 */ /* 0x000fe4000001ff00 */
[----:B------:R-:W-:Y:S02]  /*6e20*/  LOP3.LUT P5, R103, R87, 0xff, RZ, 0xc0, !PT ;  /* 0x000000ff57677812 */ /* 0x000fe400078ac0ff */
[----:B------:R-:W-:Y:S02]  /*6e30*/  CS2R R48, SRZ ;  /* 0x0000000000307805 */ /* 0x000fe4000001ff00 */
[----:B------:R-:W-:Y:S01]  /*6e40*/  @P6 SHF.L.U32 R6, R83, 0x1f, RZ ;  /* 0x0000001f53066819 */ /* 0x000fe200000006ff */
[----:B------:R-:W-:Y:S01]  /*6e50*/  UIMAD.WIDE.U32 UR4, UR8, UR4, URZ ;  /* 0x00000004080472a5 */ /* 0x000fe2000f8e00ff */
[----:B------:R-:W-:Y:S02]  /*6e60*/  SEL R3, RZ, 0xffffffff, P4 ;  /* 0xffffffffff037807 */ /* 0x000fe40002000000 */
[----:B------:R-:W3:Y:S01]  /*6e70*/  @P6 SYNCS.PHASECHK.TRANS64.TRYWAIT P1, [UR49+0x100], R6 ;  /* 0x00010006ff0065a7 */ /* 0x000ee20008021131 */
[----:B------:R-:W-:Y:S01]  /*6e80*/  UISETP.NE.AND UP0, UPT, UR12, 0x1, UPT ;  /* 0x000000010c00788c */ /* 0x000fe2000bf05270 */
[----:B------:R-:W-:Y:S02]  /*6e90*/  P2R R104, PR, RZ, 0x40 ;  /* 0x00000040ff687803 */ /* 0x000fe40000000000 */
[----:B------:R-:W-:Y:S01]  /*6ea0*/  UMOV UR4, UR5 ;  /* 0x0000000500047c82 */ /* 0x000fe20008000000 */
[----:B------:R-:W-:Y:S01]  /*6eb0*/  @P3 SEL R3, R4, R3, !P5 ;  /* 0x0000000304033207 */ /* 0x000fe20006800000 */
[----:B------:R-:W-:Y:S03]  /*6ec0*/  USHF.R.U32.HI UR4, URZ, UR6, UR4 ;  /* 0x00000006ff047299 */ /* 0x000fe60008011604 */
[----:B------:R-:W-:Y:S01]  /*6ed0*/  LOP3.LUT R3, R3, 0x1, RZ, 0xc0, !PT ;  /* 0x0000000103037812 */ /* 0x000fe200078ec0ff */
[----:B------:R-:W-:Y:S02]  /*6ee0*/  USEL UR4, UR8, UR4, !UP0 ;  /* 0x0000000408047287 */ /* 0x000fe4000c000000 */
[----:B------:R-:W-:Y:S01]  /*6ef0*/  UISETP.NE.AND UP0, UPT, UR9, 0x1, UPT ;  /* 0x000000010900788c */ /* 0x000fe2000bf05270 */
[----:B------:R4:W2:Y:S03]  /*6f00*/  SYNCS.PHASECHK.TRANS64.TRYWAIT P0, [R105+URZ+0x160], R0 ;  /* 0x00016000690075a7 */ /* 0x0008a600080011ff */
[----:B------:R-:W-:Y:S02]  /*6f10*/  IMAD.U32 R101, RZ, RZ, UR4 ;  /* 0x00000004ff657e24 */ /* 0x000fe4000f8e00ff */
[----:B------:R-:W-:Y:S01]  /*6f20*/  PLOP3.LUT P2, PT, PT, PT, UP0, 0x80, 0x8 ;  /* 0x000000000008781c */ /* 0x000fe20003f4f008 */
[----:B------:R-:W-:Y:S02]  /*6f30*/  IMAD R5, RZ, RZ, -UR4 ;  /* 0x80000004ff057e24 */ /* 0x000fe4000f8e02ff */
[----:B------:R-:W-:Y:S02]  /*6f40*/  IMAD.U32 R99, RZ, RZ, UR4 ;  /* 0x00000004ff637e24 */ /* 0x000fe4000f8e00ff */
[----:B------:R-:W-:Y:S01]  /*6f50*/  IMAD R102, R5, UR12, R102 ;  /* 0x0000000c05667c24 */ /* 0x000fe2000f8e0266 */
[----:B---3--:R-:W-:Y:S01]  /*6f60*/  @P6 SEL R46, RZ, 0x1, !P1 ;  /* 0x00000001ff2e6807 */ /* 0x008fe20004800000 */
[----:B-1----:R-:W-:Y:S07]  /*6f70*/  UIMAD.WIDE.U32 UR6, UR4, UR10, URZ ;  /* 0x0000000a040672a5 */ /* 0x002fee000f8e00ff */
[----:B------:R-:W-:Y:S02]  /*6f80*/  UMOV UR5, UR7 ;  /* 0x0000000700057c82 */ /* 0x000fe40008000000 */
[----:B------:R-:W-:Y:S06]  /*6f90*/  USHF.R.U32.HI UR5, URZ, UR11, UR5 ;  /* 0x0000000bff057299 */ /* 0x000fec0008011605 */
[----:B------:R-:W-:Y:S02]  /*6fa0*/  SEL R101, R101, UR5, !P2 ;  /* 0x0000000565657c07 */ /* 0x000fe4000d000000 */
[----:B------:R-:W-:Y:S03]  /*6fb0*/  ISETP.NE.U32.AND P2, PT, R3, 0x1, PT ;  /* 0x000000010300780c */ /* 0x000fe60003f45070 */
[----:B------:R-:W-:Y:S01]  /*6fc0*/  IMAD.MOV R4, RZ, RZ, -R101 ;  /* 0x000000ffff047224 */ /* 0x000fe200078e0a65 */
[----:B------:R-:W-:Y:S03]  /*6fd0*/  P2R R68, PR, RZ, 0x4 ;  /* 0x00000004ff447803 */ /* 0x000fe60000000000 */
[----:B------:R-:W-:Y:S01]  /*6fe0*/  IMAD R99, R4, UR9, R99 ;  /* 0x0000000904637c24 */ /* 0x000fe2000f8e0263 */
[----:B--2-4-:R-:W-:Y:S06]  /*6ff0*/  @!P6 BRA `(.L_x_115) ;  /* 0x000000000058e947 */ /* 0x014fec0003800000 */
[----:B------:R-:W-:Y:S01]  /*7000*/  IMAD.MOV.U32 R75, RZ, RZ, RZ ;  /* 0x000000ffff4b7224 */ /* 0x000fe200078e00ff */
[----:B------:R-:W-:Y:S01]  /*7010*/  ISETP.NE.AND P1, PT, R46, RZ, PT ;  /* 0x000000ff2e00720c */ /* 0x000fe20003f25270 */
[----:B------:R-:W-:Y:S01]  /*7020*/  BSSY B0, `(.L_x_116) ;  /* 0x000000c000007945 */ /* 0x000fe20003800000 */
[----:B------:R-:W-:Y:S02]  /*7030*/  CS2R R50, SRZ ;  /* 0x0000000000327805 */ /* 0x000fe4000001ff00 */
[----:B------:R-:W-:Y:S02]  /*7040*/  CS2R R48, SRZ ;  /* 0x0000000000307805 */ /* 0x000fe4000001ff00 */
[----:B------:R-:W-:Y:S02]  /*7050*/  CS2R R58, SRZ ;  /* 0x00000000003a7805 */ /* 0x000fe4000001ff00 */
[----:B------:R-:W-:Y:S02]  /*7060*/  CS2R R56, SRZ ;  /* 0x0000000000387805 */ /* 0x000fe4000001ff00 */
[----:B------:R-:W-:Y:S02]  /*7070*/  CS2R R66, SRZ ;  /* 0x0000000000427805 */ /* 0x000fe4000001ff00 */
[----:B------:R-:W-:Y:S02]  /*7080*/  CS2R R64, SRZ ;  /* 0x0000000000407805 */ /* 0x000fe4000001ff00 */
[----:B------:R-:W-:Y:S01]  /*7090*/  CS2R R72, SRZ ;  /* 0x0000000000487805 */ /* 0x000fe2000001ff00 */
[----:B------:R-:W-:Y:S06]  /*70a0*/  @P1 BRA `(.L_x_117) ;  /* 0x00000000000c1947 */ /* 0x000fec0003800000 */
[----:B------:R-:W-:Y:S04]  /*70b0*/  SHF.L.U32 R3, R83, 0x1f, RZ ;  /* 0x0000001f53037819 */ /* 0x000fe800000006ff */
[----:B------:R-:W1:Y:S02]  /*70c0*/  SYNCS.PHASECHK.TRANS64.TRYWAIT P1, [UR49+0x100], R3 ;  /* 0x00010003ff0075a7 */ /* 0x000e640008021131 */
[----:B-1----:R-:W-:Y:S05]  /*70d0*/  @!P1 BRA `(.L_x_118) ;  /* 0x0000004000909947 */ /* 0x002fea0003800000 */
.L_x_117:
[----:B------:R-:W-:Y:S05]  /*70e0*/  BSYNC B0 ;  /* 0x0000000000007941 */ /* 0x000fea0003800000 */
.L_x_116:
[----:B------:R-:W-:Y:S01]  /*70f0*/  ISETP.NE.AND P1, PT, R68, RZ, PT ;  /* 0x000000ff4400720c */ /* 0x000fe20003f25270 */
[----:B------:R-:W-:Y:S11]  /*7100*/  HFMA2 R47, -RZ, RZ, 0, 5.9604644775390625e-08 ;  /* 0x00000001ff2f7431 */ /* 0x000ff600000001ff */
[----:B------:R-:W-:Y:S01]  /*7110*/  @!UPT UIADD3 URZ, UPT, UPT, URZ, URZ, URZ ;  /* 0x000000fffffff290 */ /* 0x000fe2000fffe0ff */
[----:B------:R2:W3:Y:S04]  /*7120*/  @P1 LDS.128 R48, [R84] ;  /* 0x0000000054301984 */ /* 0x0004e80000000c00 */
[----:B------:R2:W4:Y:S04]  /*7130*/  @P1 LDS.128 R56, [R100+0x10] ;  /* 0x0000100064381984 */ /* 0x0005280000000c00 */
[----:B------:R2:W1:Y:S04]  /*7140*/  @P1 LDS.128 R64, [R98+0x20] ;  /* 0x0000200062401984 */ /* 0x0004680000000c00 */
[----:B------:R2:W1:Y:S02]  /*7150*/  @P1 LDS.128 R72, [R106+0x30] ;  /* 0x000030006a481984 */ /* 0x0004640000000c00 */
.L_x_115:
[----:B------:R-:W-:Y:S05]  /*7160*/  BSYNC B1 ;  /* 0x0000000000017941 */ /* 0x000fea0003800000 */
.L_x_114:
[----:B-1----:R-:W-:Y:S04]  /*7170*/  SHF.R.U32.HI R3, RZ, 0x15, R39 ;  /* 0x00000015ff037819 */ /* 0x002fe80000011627 */
[----:B------:R-:W-:Y:S01]  /*7180*/  LOP3.LUT P1, RZ, R3, 0x3, R88, 0x48, !PT ;  /* 0x0000000303ff7812 */ /* 0x000fe20007824858 */
[----:B------:R-:W-:Y:S01]  /*7190*/  @!UPT UIADD3 URZ, UPT, UPT, URZ, URZ, URZ ;  /* 0x000000fffffff290 */ /* 0x000fe2000fffe0ff */
[----:B------:R-:W-:Y:S11]  /*71a0*/  @P0 BRA `(.L_x_119) ;  /* 0x0000000000080947 */ /* 0x000ff60003800000 */
[----:B------:R-:W1:Y:S02]  /*71b0*/  SYNCS.PHASECHK.TRANS64.TRYWAIT P0, [R105+URZ+0x160], R0 ;  /* 0x00016000690075a7 */ /* 0x000e6400080011ff */
[----:B-1----:R-:W-:Y:S05]  /*71c0*/  @!P0 BRA `(.L_x_120) ;  /* 0x00000040006c8947 */ /* 0x002fea0003800000 */
.L_x_119:
[----:B------:R-:W-:Y:S05]  /*71d0*/  @!P1 BRA `(.L_x_121) ;  /* 0x0000000000409947 */ /* 0x000fea0003800000 */
[----:B------:R-:W1:Y:S01]  /*71e0*/  LDCU.64 UR8, c[0x4][0x70] ;  /* 0x01000e00ff0877ac */ /* 0x000e620008000a00 */
[----:B------:R-:W-:Y:S01]  /*71f0*/  MOV R3, 0x0 ;  /* 0x0000000000037802 */ /* 0x000fe20000000f00 */
[----:B------:R-:W-:Y:S02]  /*7200*/  HFMA2 R12, -RZ, RZ, 0, 5.9604644775390625e-08 ;  /* 0x00000001ff0c7431 */ /* 0x000fe400000001ff */
[----:B------:R-:W-:Y:S02]  /*7210*/  IMAD.MOV.U32 R8, RZ, RZ, 0x192 ;  /* 0x00000192ff087424 */ /* 0x000fe400078e00ff */
[----:B------:R-:W-:Y:S01]  /*7220*/  IMAD.MOV.U32 R13, RZ, RZ, RZ ;  /* 0x000000ffff0d7224 */ /* 0x000fe200078e00ff */
[----:B------:R-:W5:Y:S01]  /*7230*/  LDCU.64 UR6, c[0x4][0x78] ;  /* 0x01000f00ff0677ac */ /* 0x000f620008000a00 */
[----:B------:R-:W2:Y:S01]  /*7240*/  LDC.64 R2, c[0x4][R3] ;  /* 0x0100000003027b82 */ /* 0x000ea20000000a00 */
[----:B------:R-:W3:Y:S01]  /*7250*/  LDCU.64 UR4, c[0x4][0x10] ;  /* 0x01000200ff0477ac */ /* 0x000ee20008000a00 */
[----:B-1----:R-:W-:Y:S01]  /*7260*/  MOV R5, UR9 ;  /* 0x0000000900057c02 */ /* 0x002fe20008000f00 */
[----:B------:R-:W-:Y:S01]  /*7270*/  IMAD.U32 R4, RZ, RZ, UR8 ;  /* 0x00000008ff047e24 */ /* 0x000fe2000f8e00ff */
[----:B-----5:R-:W-:Y:S01]  /*7280*/  MOV R7, UR7 ;  /* 0x0000000700077c02 */ /* 0x020fe20008000f00 */
[----:B------:R-:W-:Y:S01]  /*7290*/  IMAD.U32 R6, RZ, RZ, UR6 ;  /* 0x00000006ff067e24 */ /* 0x000fe2000f8e00ff */
[----:B---3--:R-:W-:Y:S01]  /*72a0*/  MOV R11, UR5 ;  /* 0x00000005000b7c02 */ /* 0x008fe20008000f00 */
[----:B------:R-:W-:Y:S02]  /*72b0*/  IMAD.U32 R10, RZ, RZ, UR4 ;  /* 0x00000004ff0a7e24 */ /* 0x000fe4000f8e00ff */
[----:B------:R-:W-:Y:S07]  /*72c0*/  LEPC R20, `(.L_x_121) ;  /* 0x000000001014794e */ /* 0x000fee0000000000 */
[----:B--2-4-:R-:W-:Y:S05]  /*72d0*/  CALL.ABS.NOINC R2 ;  /* 0x0000000002007343 */ /* 0x014fea0003c00000 */
.L_x_121:
[C---:B---3--:R-:W-:Y:S01]  /*72e0*/  SHF.L.U32 R40, R48.reuse, 0x10, RZ ;  /* 0x0000001030287819 */ /* 0x048fe200000006ff */
[----:B------:R-:W-:Y:S05]  /*72f0*/  WARPSYNC.ALL ;  /* 0x0000000000007948 */ /* 0x000fea0003800000 */
[----:B------:R-:W-:Y:S01]  /*7300*/  R2UR UR4, R39 ;  /* 0x00000000270472ca */ /* 0x000fe200000e0000 */
[----:B------:R-:W-:Y:S01]  /*7310*/  BSSY.RECONVERGENT B0, `(.L_x_122) ;  /* 0x000008a000007945 */ /* 0x000fe20003800200 */
[----:B------:R-:W-:Y:S02]  /*7320*/  LOP3.LUT R43, R48, 0xffff0000, RZ, 0xc0, !PT ;  /* 0xffff0000302b7812 */ /* 0x000fe400078ec0ff */
[----:B------:R-:W-:Y:S02]  /*7330*/  LOP3.LUT R42, R49, 0xffff0000, RZ, 0xc0, !PT ;  /* 0xffff0000312a7812 */ /* 0x000fe400078ec0ff */
[----:B------:R-:W-:Y:S02]  /*7340*/  SHF.L.U32 R45, R51, 0x10, RZ ;  /* 0x00000010332d7819 */ /* 0x000fe400000006ff */
[----:B------:R-:W-:Y:S02]  /*7350*/  LOP3.LUT R44, R75, 0xffff0000, RZ, 0xc0, !PT ;  /* 0xffff00004b2c7812 */ /* 0x000fe400078ec0ff */
[----:B------:R-:W-:Y:S03]  /*7360*/  ISETP.NE.AND P0, PT, R86, RZ, PT ;  /* 0x000000ff5600720c */ /* 0x000fe60003f05270 */
[----:B------:R-:W1:Y:S02]  /*7370*/  LDTM.x32 R4, tmem[UR4] ;  /* 0x00000004000479ee */ /* 0x000e6400082c0000 */
[C---:B-1----:R-:W-:Y:S01]  /*7380*/  FMUL R0, R38.reuse, R4 ;  /* 0x0000000426007220 */ /* 0x042fe20000400000 */
[C---:B------:R-:W-:Y:S01]  /*7390*/  FMUL R2, R38.reuse, R5 ;  /* 0x0000000526027220 */ /* 0x040fe20000400000 */
[C---:B------:R-:W-:Y:S01]  /*73a0*/  FMUL R3, R38.reuse, R6 ;  /* 0x0000000626037220 */ /* 0x040fe20000400000 */
[----:B------:R-:W-:Y:S01]  /*73b0*/  FMUL R7, R38, R7 ;  /* 0x0000000726077220 */ /* 0x000fe20000400000 */
[----:B------:R-:W-:Y:S01]  /*73c0*/  FFMA R0, R41, R40, R0 ;  /* 0x0000002829007223 */ /* 0x000fe20000000000 */
[----:B------:R-:W-:Y:S01]  /*73d0*/  SHF.L.U32 R40, R49, 0x10, RZ ;  /* 0x0000001031287819 */ /* 0x000fe200000006ff */
[C---:B------:R-:W-:Y:S01]  /*73e0*/  FFMA R2, R41.reuse, R43, R2 ;  /* 0x0000002b29027223 */ /* 0x040fe20000000002 */
[----:B------:R-:W-:Y:S01]  /*73f0*/  SHF.L.U32 R43, R50, 0x10, RZ ;  /* 0x00000010322b7819 */ /* 0x000fe200000006ff */
[C---:B------:R-:W-:Y:S01]  /*7400*/  FMUL R4, R38.reuse, R8 ;  /* 0x0000000826047220 */ /* 0x040fe20000400000 */
[----:B------:R-:W-:Y:S01]  /*7410*/  FMUL R5, R38, R9 ;  /* 0x0000000926057220 */ /* 0x000fe20000400000 */
[C---:B------:R-:W-:Y:S01]  /*7420*/  FFMA R3, R41.reuse, R40, R3 ;  /* 0x0000002829037223 */ /* 0x040fe20000000003 */
[----:B------:R-:W-:Y:S01]  /*7430*/  LOP3.LUT R40, R50, 0xffff0000, RZ, 0xc0, !PT ;  /* 0xffff000032287812 */ /* 0x000fe200078ec0ff */
[----:B------:R-:W-:Y:S01]  /*7440*/  FFMA R7, R41, R42, R7 ;  /* 0x0000002a29077223 */ /* 0x000fe20000000007 */
[----:B------:R-:W-:Y:S01]  /*7450*/  LOP3.LUT R42, R51, 0xffff0000, RZ, 0xc0, !PT ;  /* 0xffff0000332a7812 */ /* 0x000fe200078ec0ff */
[----:B------:R-:W-:Y:S01]  /*7460*/  FMUL R6, R38, R10 ;  /* 0x0000000a26067220 */ /* 0x000fe20000400000 */
[----:B------:R-:W-:Y:S01]  /*7470*/  F2FP.BF16.F32.PACK_AB R52, R2, R0 ;  /* 0x000000000234723e */ /* 0x000fe200000010ff */
[----:B------:R-:W-:Y:S01]  /*7480*/  FMUL R11, R38, R11 ;  /* 0x0000000b260b7220 */ /* 0x000fe20000400000 */
[----:B------:R-:W-:Y:S01]  /*7490*/  F2FP.BF16.F32.PACK_AB R53, R7, R3 ;  /* 0x000000030735723e */ /* 0x000fe200000010ff */
[----:B------:R-:W-:Y:S01]  /*74a0*/  FFMA R4, R41, R43, R4 ;  /* 0x0000002b29047223 */ /* 0x000fe20000000004 */
[----:B----4-:R-:W-:Y:S01]  /*74b0*/  SHF.L.U32 R43, R57, 0x10, RZ ;  /* 0x00000010392b7819 */ /* 0x010fe200000006ff */
[C---:B------:R-:W-:Y:S01]  /*74c0*/  FFMA R5, R41.reuse, R40, R5 ;  /* 0x0000002829057223 */ /* 0x040fe20000000005 */
[C---:B------:R-:W-:Y:S01]  /*74d0*/  SHF.L.U32 R40, R56.reuse, 0x10, RZ ;  /* 0x0000001038287819 */ /* 0x040fe200000006ff */
[----:B------:R-:W-:Y:S01]  /*74e0*/  FFMA R6, R41, R45, R6 ;  /* 0x0000002d29067223 */ /* 0x000fe20000000006 */
[----:B------:R-:W-:Y:S01]  /*74f0*/  SHF.L.U32 R45, R59, 0x10, RZ ;  /* 0x000000103b2d7819 */ /* 0x000fe200000006ff */
[----:B------:R-:W-:Y:S01]  /*7500*/  FFMA R11, R41, R42, R11 ;  /* 0x0000002a290b7223 */ /* 0x000fe2000000000b */
[----:B------:R-:W-:Y:S01]  /*7510*/  LOP3.LUT R42, R56, 0xffff0000, RZ, 0xc0, !PT ;  /* 0xffff0000382a7812 */ /* 0x000fe200078ec0ff */
[C---:B------:R-:W-:Y:S01]  /*7520*/  FMUL R8, R38.reuse, R12 ;  /* 0x0000000c26087220 */ /* 0x040fe20000400000 */
[----:B------:R-:W-:Y:S01]  /*7530*/  F2FP.BF16.F32.PACK_AB R54, R5, R4 ;  /* 0x000000040536723e */ /* 0x000fe200000010ff */
[C---:B------:R-:W-:Y:S01]  /*7540*/  FMUL R9, R38.reuse, R13 ;  /* 0x0000000d26097220 */ /* 0x040fe20000400000 */
[----:B------:R-:W-:Y:S01]  /*7550*/  F2FP.BF16.F32.PACK_AB R55, R11, R6 ;  /* 0x000000060b37723e */ /* 0x000fe200000010ff */
[----:B------:R-:W-:Y:S01]  /*7560*/  FMUL R10, R38, R14 ;  /* 0x0000000e260a7220 */ /* 0x000fe20000400000 */
[----:B------:R-:W-:Y:S01]  /*7570*/  FFMA R8, R41, R40, R8 ;  /* 0x0000002829087223 */ /* 0x000fe20000000008 */
[----:B------:R-:W-:Y:S01]  /*7580*/  LOP3.LUT R40, R57, 0xffff0000, RZ, 0xc0, !PT ;  /* 0xffff000039287812 */ /* 0x000fe200078ec0ff */
[C---:B------:R-:W-:Y:S01]  /*7590*/  FFMA R9, R41.reuse, R42, R9 ;  /* 0x0000002a29097223 */ /* 0x040fe20000000009 */
[----:B------:R-:W-:Y:S01]  /*75a0*/  LOP3.LUT R42, R58, 0xffff0000, RZ, 0xc0, !PT ;  /* 0xffff00003a2a7812 */ /* 0x000fe200078ec0ff */
[----:B------:R-:W-:Y:S01]  /*75b0*/  FMUL R15, R38, R15 ;  /* 0x0000000f260f7220 */ /* 0x000fe20000400000 */
[----:B------:R-:W-:Y:S01]  /*75c0*/  FFMA R10, R41, R43, R10 ;  /* 0x0000002b290a7223 */ /* 0x000fe2000000000a */
[----:B------:R-:W-:Y:S01]  /*75d0*/  SHF.L.U32 R43, R58, 0x10, RZ ;  /* 0x000000103a2b7819 */ /* 0x000fe200000006ff */
[C---:B------:R-:W-:Y:S01]  /*75e0*/  FMUL R12, R38.reuse, R16 ;  /* 0x00000010260c7220 */ /* 0x040fe20000400000 */
[----:B------:R-:W-:Y:S01]  /*75f0*/  F2FP.BF16.F32.PACK_AB R60, R9, R8 ;  /* 0x00000008093c723e */ /* 0x000fe200000010ff */
[----:B------:R-:W-:Y:S01]  /*7600*/  FFMA R15, R41, R40, R15 ;  /* 0x00000028290f7223 */ /* 0x000fe2000000000f */
[----:B------:R-:W-:Y:S01]  /*7610*/  LOP3.LUT R40, R59, 0xffff0000, RZ, 0xc0, !PT ;  /* 0xffff00003b287812 */ /* 0x000fe200078ec0ff */
[C---:B------:R-:W-:Y:S01]  /*7620*/  FMUL R13, R38.reuse, R17 ;  /* 0x00000011260d7220 */ /* 0x040fe20000400000 */
[C---:B------:R-:W-:Y:S01]  /*7630*/  FMUL R14, R38.reuse, R18 ;  /* 0x00000012260e7220 */ /* 0x040fe20000400000 */
[----:B------:R-:W-:Y:S01]  /*7640*/  FMUL R19, R38, R19 ;  /* 0x0000001326137220 */ /* 0x000fe20000400000 */
[----:B------:R-:W-:Y:S01]  /*7650*/  F2FP.BF16.F32.PACK_AB R61, R15, R10 ;  /* 0x0000000a0f3d723e */ /* 0x000fe200000010ff */
[C---:B------:R-:W-:Y:S01]  /*7660*/  FFMA R12, R41.reuse, R43, R12 ;  /* 0x0000002b290c7223 */ /* 0x040fe2000000000c */
[C---:B------:R-:W-:Y:S01]  /*7670*/  SHF.L.U32 R43, R64.reuse, 0x10, RZ ;  /* 0x00000010402b7819 */ /* 0x040fe200000006ff */
[----:B------:R-:W-:Y:S01]  /*7680*/  FFMA R13, R41, R42, R13 ;  /* 0x0000002a290d7223 */ /* 0x000fe2000000000d */
[----:B------:R-:W-:Y:S01]  /*7690*/  LOP3.LUT R42, R65, 0xffff0000, RZ, 0xc0, !PT ;  /* 0xffff0000412a7812 */ /* 0x000fe200078ec0ff */
[----:B------:R-:W-:Y:S01]  /*76a0*/  FFMA R14, R41, R45, R14 ;  /* 0x0000002d290e7223 */ /* 0x000fe2000000000e */
[----:B------:R-:W-:Y:S01]  /*76b0*/  SHF.L.U32 R45, R65, 0x10, RZ ;  /* 0x00000010412d7819 */ /* 0x000fe200000006ff */
[----:B------:R1:W-:Y:S01]  /*76c0*/  STS.128 [R84], R52 ;  /* 0x0000003454007388 */ /* 0x0003e20000000c00 */
[----:B------:R-:W-:Y:S01]  /*76d0*/  F2FP.BF16.F32.PACK_AB R62, R13, R12 ;  /* 0x0000000c0d3e723e */ /* 0x000fe200000010ff */
[----:B------:R-:W-:Y:S01]  /*76e0*/  FFMA R19, R41, R40, R19 ;  /* 0x0000002829137223 */ /* 0x000fe20000000013 */
[----:B------:R-:W-:Y:S01]  /*76f0*/  LOP3.LUT R40, R64, 0xffff0000, RZ, 0xc0, !PT ;  /* 0xffff000040287812 */ /* 0x000fe200078ec0ff */
[C---:B------:R-:W-:Y:S01]  /*7700*/  FMUL R16, R38.reuse, R20 ;  /* 0x0000001426107220 */ /* 0x040fe20000400000 */
[C---:B------:R-:W-:Y:S01]  /*7710*/  FMUL R17, R38.reuse, R21 ;  /* 0x0000001526117220 */ /* 0x040fe20000400000 */
[C---:B------:R-:W-:Y:S01]  /*7720*/  FMUL R18, R38.reuse, R22 ;  /* 0x0000001626127220 */ /* 0x040fe20000400000 */
[----:B------:R-:W-:Y:S01]  /*7730*/  F2FP.BF16.F32.PACK_AB R63, R19, R14 ;  /* 0x0000000e133f723e */ /* 0x000fe200000010ff */
[----:B------:R-:W-:Y:S01]  /*7740*/  FMUL R23, R38, R23 ;  /* 0x0000001726177220 */ /* 0x000fe20000400000 */
[----:B------:R-:W-:Y:S01]  /*7750*/  FFMA R16, R41, R43, R16 ;  /* 0x0000002b29107223 */ /* 0x000fe20000000010 */
[----:B------:R-:W-:Y:S01]  /*7760*/  SHF.L.U32 R43, R67, 0x10, RZ ;  /* 0x00000010432b7819 */ /* 0x000fe200000006ff */
[C---:B------:R-:W-:Y:S01]  /*7770*/  FFMA R17, R41.reuse, R40, R17 ;  /* 0x0000002829117223 */ /* 0x040fe20000000011 */
[----:B------:R1:W-:Y:S01]  /*7780*/  STS.128 [R100+0x10], R60 ;  /* 0x0000103c64007388 */ /* 0x0003e20000000c00 */
        /* <DEDUP_REMOVED lines=8> */
[C---:B------:R-:W-:Y:S01]  /*7810*/  FMUL R22, R38.reuse, R26 ;  /* 0x0000001a26167220 */ /* 0x040fe20000400000 */
[----:B------:R-:W-:Y:S01]  /*7820*/  FFMA R20, R41, R40, R20 ;  /* 0x0000002829147223 */ /* 0x000fe20000000014 */
[----:B------:R-:W-:Y:S01]  /*7830*/  LOP3.LUT R40, R67, 0xffff0000, RZ, 0xc0, !PT ;  /* 0xffff000043287812 */ /* 0x000fe200078ec0ff */
[C---:B------:R-:W-:Y:S01]  /*7840*/  FFMA R21, R41.reuse, R42, R21 ;  /* 0x0000002a29157223 */ /* 0x040fe20000000015 */
[C---:B------:R-:W-:Y:S01]  /*7850*/  FFMA R22, R41.reuse, R43, R22 ;  /* 0x0000002b29167223 */ /* 0x040fe20000000016 */
[----:B------:R-:W-:Y:S01]  /*7860*/  FMUL R27, R38, R27 ;  /* 0x0000001b261b7220 */ /* 0x000fe20000400000 */
[----:B------:R-:W-:Y:S01]  /*7870*/  SHF.L.U32 R43, R72, 0x10, RZ ;  /* 0x00000010482b7819 */ /* 0x000fe200000006ff */
[----:B------:R-:W-:Y:S01]  /*7880*/  FMUL R24, R38, R28 ;  /* 0x0000001c26187220 */ /* 0x000fe20000400000 */
[----:B------:R-:W-:Y:S01]  /*7890*/  LOP3.LUT R42, R72, 0xffff0000, RZ, 0xc0, !PT ;  /* 0xffff0000482a7812 */ /* 0x000fe200078ec0ff */
[C---:B------:R-:W-:Y:S01]  /*78a0*/  FMUL R25, R38.reuse, R29 ;  /* 0x0000001d26197220 */ /* 0x040fe20000400000 */
[C---:B------:R-:W-:Y:S01]  /*78b0*/  FMUL R26, R38.reuse, R30 ;  /* 0x0000001e261a7220 */ /* 0x040fe20000400000 */
[C---:B------:R-:W-:Y:S01]  /*78c0*/  FFMA R27, R41.reuse, R40, R27 ;  /* 0x00000028291b7223 */ /* 0x040fe2000000001b */
[----:B------:R-:W-:Y:S01]  /*78d0*/  FFMA R24, R41, R43, R24 ;  /* 0x0000002b29187223 */ /* 0x000fe20000000018 */
[----:B------:R-:W-:Y:S01]  /*78e0*/  LOP3.LUT R40, R73, 0xffff0000, RZ, 0xc0, !PT ;  /* 0xffff000049287812 */ /* 0x000fe200078ec0ff */
[C---:B------:R-:W-:Y:S01]  /*78f0*/  FFMA R25, R41.reuse, R42, R25 ;  /* 0x0000002a29197223 */ /* 0x040fe20000000019 */
[----:B------:R-:W-:Y:S01]  /*7900*/  FMUL R31, R38, R31 ;  /* 0x0000001f261f7220 */ /* 0x000fe20000400000 */
[----:B------:R-:W-:Y:S01]  /*7910*/  SHF.L.U32 R43, R74, 0x10, RZ ;  /* 0x000000104a2b7819 */ /* 0x000fe200000006ff */
[----:B------:R-:W-:Y:S01]  /*7920*/  FFMA R26, R41, R45, R26 ;  /* 0x0000002d291a7223 */ /* 0x000fe2000000001a */
[----:B------:R-:W-:Y:S01]  /*7930*/  FMUL R28, R38, R32 ;  /* 0x00000020261c7220 */ /* 0x000fe20000400000 */
[----:B------:R-:W-:Y:S01]  /*7940*/  LOP3.LUT R42, R74, 0xffff0000, RZ, 0xc0, !PT ;  /* 0xffff00004a2a7812 */ /* 0x000fe200078ec0ff */
[C---:B------:R-:W-:Y:S01]  /*7950*/  FMUL R29, R38.reuse, R33 ;  /* 0x00000021261d7220 */ /* 0x040fe20000400000 */
[----:B------:R-:W-:Y:S01]  /*7960*/  SHF.L.U32 R45, R75, 0x10, RZ ;  /* 0x000000104b2d7819 */ /* 0x000fe200000006ff */
[C---:B------:R-:W-:Y:S01]  /*7970*/  FMUL R30, R38.reuse, R34 ;  /* 0x00000022261e7220 */ /* 0x040fe20000400000 */
[----:B------:R-:W-:Y:S01]  /*7980*/  FFMA R31, R41, R40, R31 ;  /* 0x00000028291f7223 */ /* 0x000fe2000000001f */
[----:B------:R-:W-:Y:S01]  /*7990*/  FMUL R35, R38, R35 ;  /* 0x0000002326237220 */ /* 0x000fe20000400000 */
[----:B------:R-:W-:Y:S01]  /*79a0*/  F2FP.BF16.F32.PACK_AB R109, R23, R18 ;  /* 0x00000012176d723e */ /* 0x000fe200000010ff */
[----:B------:R-:W-:Y:S01]  /*79b0*/  FFMA R28, R41, R43, R28 ;  /* 0x0000002b291c7223 */ /* 0x000fe2000000001c */
[----:B------:R-:W-:Y:S01]  /*79c0*/  F2FP.BF16.F32.PACK_AB R110, R21, R20 ;  /* 0x00000014156e723e */ /* 0x000fe200000010ff */
[----:B------:R-:W-:Y:S01]  /*79d0*/  FFMA R29, R41, R42, R29 ;  /* 0x0000002a291d7223 */ /* 0x000fe2000000001d */
[----:B------:R-:W-:Y:S01]  /*79e0*/  F2FP.BF16.F32.PACK_AB R111, R27, R22 ;  /* 0x000000161b6f723e */ /* 0x000fe200000010ff */
[C---:B------:R-:W-:Y:S01]  /*79f0*/  FFMA R30, R41.reuse, R45, R30 ;  /* 0x0000002d291e7223 */ /* 0x040fe2000000001e */
[----:B------:R-:W-:Y:S01]  /*7a00*/  FFMA R35, R41, R44, R35 ;  /* 0x0000002c29237223 */ /* 0x000fe20000000023 */
[----:B------:R-:W-:Y:S02]  /*7a10*/  F2FP.BF16.F32.PACK_AB R112, R25, R24 ;  /* 0x000000181970723e */ /* 0x000fe400000010ff */
[----:B------:R1:W-:Y:S01]  /*7a20*/  STS.128 [R98+0x20], R108 ;  /* 0x0000206c62007388 */ /* 0x0003e20000000c00 */
[----:B------:R-:W-:Y:S02]  /*7a30*/  F2FP.BF16.F32.PACK_AB R113, R31, R26 ;  /* 0x0000001a1f71723e */ /* 0x000fe400000010ff */
[----:B------:R-:W-:Y:S02]  /*7a40*/  F2FP.BF16.F32.PACK_AB R114, R29, R28 ;  /* 0x0000001c1d72723e */ /* 0x000fe400000010ff */
[----:B------:R-:W-:Y:S05]  /*7a50*/  F2FP.BF16.F32.PACK_AB R115, R35, R30 ;  /* 0x0000001e2373723e */ /* 0x000fea00000010ff */
[----:B------:R1:W-:Y:S01]  /*7a60*/  STS.128 [R106+0x30], R112 ;  /* 0x000030706a007388 */ /* 0x0003e20000000c00 */
[----:B------:R-:W-:Y:S01]  /*7a70*/  @!PT LDS RZ, [RZ] ;  /* 0x00000000fffff984 */ /* 0x000fe20000000800 */
[----:B------:R-:W-:Y:S01]  /*7a80*/  @!PT LDS RZ, [RZ] ;  /* 0x00000000fffff984 */ /* 0x000fe20000000800 */
[----:B------:R-:W-:Y:S01]  /*7a90*/  @!PT LDS RZ, [RZ] ;  /* 0x00000000fffff984 */ /* 0x000fe20000000800 */
[----:B------:R-:W-:Y:S01]  /*7aa0*/  @!PT LDS RZ, [RZ] ;  /* 0x00000000fffff984 */ /* 0x000fe20000000800 */
[----:B------:R3:W-:Y:S07]  /*7ab0*/  MEMBAR.ALL.CTA ;  /* 0x0000000000007992 */ /* 0x0007ee0000008000 */
[----:B---3--:R-:W3:Y:S02]  /*7ac0*/  FENCE.VIEW.ASYNC.S ;  /* 0x00000000000073c6 */ /* 0x008ee40000000000 */
[----:B---3--:R-:W-:Y:S06]  /*7ad0*/  BAR.SYNC.DEFER_BLOCKING 0x1, 0x80 ;  /* 0x0042000000007b1d */ /* 0x008fec0000010000 */
[----:B------:R-:W-:Y:S05]  /*7ae0*/  @P0 BRA `(.L_x_123) ;  /* 0x0000000000300947 */ /* 0x000fea0003800000 */
[----:B------:R-:W3:Y:S01]  /*7af0*/  LDCU.64 UR6, c[0x0][0x348] ;  /* 0x00006900ff0677ac */ /* 0x000ee20008000a00 */
[----:B------:R-:W-:Y:S02]  /*7b00*/  R2UR UR42, R102 ;  /* 0x00000000662a72ca */ /* 0x000fe400000e0000 */
[----:B------:R-:W-:Y:S01]  /*7b10*/  R2UR UR43, R99 ;  /* 0x00000000632b72ca */ /* 0x000fe200000e0000 */
[----:B------:R-:W-:Y:S01]  /*7b20*/  UIADD3 UR4, UPT, UPT, UR49, 0x200, URZ ;  /* 0x0000020031047890 */ /* 0x000fe2000fffe0ff */
[----:B------:R-:W-:Y:S05]  /*7b30*/  R2UR UR44, R101 ;  /* 0x00000000652c72ca */ /* 0x000fea00000e0000 */
[----:B------:R-:W-:Y:S05]  /*7b40*/  IMAD.U32 R80, RZ, RZ, UR4 ;  /* 0x00000004ff507e24 */ /* 0x000fea000f8e00ff */
[----:B------:R-:W-:Y:S01]  /*7b50*/  R2UR UR40, R80 ;  /* 0x00000000502872ca */ /* 0x000fe200000e0000 */
[----:B---3--:R-:W-:Y:S04]  /*7b60*/  UIADD3 UR4, UP0, UPT, UR6, 0x680, URZ ;  /* 0x0000068006047890 */ /* 0x008fe8000ff1e0ff */
[----:B------:R-:W-:Y:S09]  /*7b70*/  UIADD3.X UR5, UPT, UPT, URZ, UR7, URZ, UP0, !UPT ;  /* 0x00000007ff057290 */ /* 0x000ff200087fe4ff */
[----:B------:R3:W-:Y:S01]  /*7b80*/  UTMASTG.4D.IM2COL [UR40], [UR4] ;  /* 0x00000028040073b5 */ /* 0x0007e20008058000 */
[----:B------:R0:W-:Y:S01]  /*7b90*/  UTMACMDFLUSH ;  /* 0x00000000000079b7 */ /* 0x0001e20000000000 */
[----:B---3--:R-:W-:Y:S04]  /*7ba0*/  DEPBAR.LE SB0, 0x1 ;  /* 0x000080400000791a */ /* 0x008fe80000000000 */
.L_x_123:
[----:B------:R-:W-:Y:S05]  /*7bb0*/  BSYNC.RECONVERGENT B0 ;  /* 0x0000000000007941 */ /* 0x000fea0003800200 */
.L_x_122:
[----:B------:R-:W-:Y:S01]  /*7bc0*/  BAR.SYNC.DEFER_BLOCKING 0x1, 0x80 ;  /* 0x0042000000007b1d */ /* 0x000fe20000010000 */
[----:B------:R-:W-:Y:S01]  /*7bd0*/  ISETP.NE.AND P1, PT, R104, RZ, PT ;  /* 0x000000ff6800720c */ /* 0x000fe20003f25270 */
[----:B------:R-:W-:Y:S01]  /*7be0*/  UISETP.NE.AND UP0, UPT, UR53, URZ, UPT ;  /* 0x000000ff3500728c */ /* 0x000fe2000bf05270 */
[----:B------:R-:W-:Y:S11]  /*7bf0*/  LEA R3, R47, UR49, 0x3 ;  /* 0x000000312f037c11 */ /* 0x000ff6000f8e18ff */
[----:B------:R-:W-:Y:S01]  /*7c00*/  @P1 SHF.L.U32 R4, R83, 0x1f, RZ ;  /* 0x0000001f53041819 */ /* 0x000fe200000006ff */
[----:B------:R-:W-:Y:S06]  /*7c10*/  BRA.U !UP0, `(.L_x_124) ;  /* 0x0000000108247547 */ /* 0x000fec000b800000 */
[----:B------:R-:W3:Y:S01]  /*7c20*/  S2R R0, SR_CgaCtaId ;  /* 0x0000000000007919 */ /* 0x000ee20000008800 */
[----:B------:R-:W-:Y:S01]  /*7c30*/  IMAD.U32 R2, RZ, RZ, UR50 ;  /* 0x00000032ff027e24 */ /* 0x000fe2000f8e00ff */
[----:B------:R-:W-:Y:S04]  /*7c40*/  UIADD3 UR4, UPT, UPT, UR50, 0x1, URZ ;  /* 0x0000000132047890 */ /* 0x000fe8000fffe0ff */
[----:B------:R-:W-:Y:S01]  /*7c50*/  @P1 LEA R2, R2, UR49, 0x3 ;  /* 0x0000003102021c11 */ /* 0x000fe2000f8e18ff */
[----:B------:R-:W-:Y:S04]  /*7c60*/  UISETP.NE.AND UP0, UPT, UR4, 0x4, UPT ;  /* 0x000000040400788c */ /* 0x000fe8000bf05270 */
[----:B------:R-:W-:Y:S01]  /*7c70*/  @P1 VIADD R5, R2, 0x120 ;  /* 0x0000012002051836 */ /* 0x000fe20000000000 */
[----:B------:R-:W-:Y:S04]  /*7c80*/  USEL UR50, UR4, URZ, UP0 ;  /* 0x000000ff04327287 */ /* 0x000fe80008000000 */
[----:B---3--:R-:W-:Y:S04]  /*7c90*/  @P1 PRMT R0, R0, 0x654, R5 ;  /* 0x0000065400001816 */ /* 0x008fe80000000005 */
[----:B------:R3:W-:Y:S04]  /*7ca0*/  @P1 SYNCS.ARRIVE.TRANS64.RED.A1T0 RZ, [R0+URZ], RZ ;  /* 0x000000ff00ff19a7 */ /* 0x0007e800081004ff */
.L_x_124:
[----:B------:R-:W4:Y:S01]  /*7cb0*/  @P1 SYNCS.PHASECHK.TRANS64.TRYWAIT P0, [R3+URZ+0x100], R4 ;  /* 0x00010004030015a7 */ /* 0x000f2200080011ff */
[----:B------:R-:W-:Y:S01]  /*7cc0*/  BSSY B1, `(.L_x_125) ;  /* 0x0000016000017945 */ /* 0x000fe20003800000 */
[----:B----4-:R-:W-:Y:S03]  /*7cd0*/  @P1 SEL R46, RZ, 0x1, !P0 ;  /* 0x00000001ff2e1807 */ /* 0x010fe60004000000 */
[----:B------:R-:W-:Y:S05]  /*7ce0*/  @!P1 BRA `(.L_x_126) ;  /* 0x00000000004c9947 */ /* 0x000fea0003800000 */
[----:B------:R-:W-:Y:S01]  /*7cf0*/  ISETP.NE.AND P0, PT, R46, RZ, PT ;  /* 0x000000ff2e00720c */ /* 0x000fe20003f05270 */
[----:B------:R-:W-:Y:S01]  /*7d00*/  BSSY B0, `(.L_x_127) ;  /* 0x000000b000007945 */ /* 0x000fe20003800000 */
[----:B------:R-:W-:Y:S11]  /*7d10*/  ISETP.NE.AND P1, PT, R68, RZ, PT ;  /* 0x000000ff4400720c */ /* 0x000ff60003f25270 */
[----:B------:R-:W-:Y:S02]  /*7d20*/  @!UPT UIADD3 URZ, UPT, UPT, URZ, URZ, URZ ;  /* 0x000000fffffff290 */ /* 0x000fe4000fffe0ff */
[C---:B------:R-:W-:Y:S01]  /*7d30*/  @P1 IMAD R6, R47.reuse, 0x2000, R84 ;  /* 0x000020002f061824 */ /* 0x040fe200078e0254 */
[C---:B------:R-:W-:Y:S01]  /*7d40*/  @P1 LEA R4, R47.reuse, R98, 0xd ;  /* 0x000000622f041211 */ /* 0x040fe200078e68ff */
[C---:B------:R-:W-:Y:S02]  /*7d50*/  @P1 IMAD R5, R47.reuse, 0x2000, R100 ;  /* 0x000020002f051824 */ /* 0x040fe400078e0264 */
[----:B------:R-:W-:Y:S01]  /*7d60*/  @P1 IMAD R2, R47, 0x2000, R106 ;  /* 0x000020002f021824 */ /* 0x000fe200078e026a */
[----:B------:R-:W-:Y:S06]  /*7d70*/  @P0 BRA `(.L_x_128) ;  /* 0x00000000000c0947 */ /* 0x000fec0003800000 */
[----:B---3--:R-:W-:Y:S04]  /*7d80*/  SHF.L.U32 R0, R83, 0x1f, RZ ;  /* 0x0000001f53007819 */ /* 0x008fe800000006ff */
[----:B------:R-:W3:Y:S02]  /*7d90*/  SYNCS.PHASECHK.TRANS64.TRYWAIT P0, [R3+URZ+0x100], R0 ;  /* 0x00010000030075a7 */ /* 0x000ee400080011ff */
[----:B---3--:R-:W-:Y:S05]  /*7da0*/  @!P0 BRA `(.L_x_129) ;  /* 0x0000003400888947 */ /* 0x008fea0003800000 */
.L_x_128:
[----:B------:R-:W-:Y:S05]  /*7db0*/  BSYNC B0 ;  /* 0x0000000000007941 */ /* 0x000fea0003800000 */
.L_x_127:
[----:B------:R-:W-:Y:S02]  /*7dc0*/  ISETP.NE.AND P0, PT, R68, RZ, PT ;  /* 0x000000ff4400720c */ /* 0x000fe40003f05270 */
[----:B------:R-:W-:Y:S11]  /*7dd0*/  IADD3 R47, PT, PT, R47, 0x1, RZ ;  /* 0x000000012f2f7810 */ /* 0x000ff60007ffe0ff */
[----:B------:R4:W1:Y:S04]  /*7de0*/  @P0 LDS.128 R48, [R6] ;  /* 0x0000000006300984 */ /* 0x0008680000000c00 */
[----:B------:R4:W1:Y:S04]  /*7df0*/  @P0 LDS.128 R56, [R5+0x10] ;  /* 0x0000100005380984 */ /* 0x0008680000000c00 */
[----:B------:R4:W1:Y:S04]  /*7e00*/  @P0 LDS.128 R64, [R4+0x20] ;  /* 0x0000200004400984 */ /* 0x0008680000000c00 */
[----:B------:R4:W1:Y:S02]  /*7e10*/  @P0 LDS.128 R72, [R2+0x30] ;  /* 0x0000300002480984 */ /* 0x0008640000000c00 */
.L_x_126:
[----:B------:R-:W-:Y:S05]  /*7e20*/  BSYNC B1 ;  /* 0x0000000000017941 */ /* 0x000fea0003800000 */
.L_x_125:
[----:B---3--:R-:W-:Y:S05]  /*7e30*/  VIADD R3, R39, 0x20 ;  /* 0x0000002027037836 */ /* 0x008fea0000000000 */
[----:B------:R-:W-:Y:S04]  /*7e40*/  SHF.R.U32.HI R3, RZ, 0x15, R3 ;  /* 0x00000015ff037819 */ /* 0x000fe80000011603 */
[----:B------:R-:W-:Y:S11]  /*7e50*/  LOP3.LUT P0, RZ, R3, 0x3, R88, 0x48, !PT ;  /* 0x0000000303ff7812 */ /* 0x000ff60007804858 */
[----:B------:R-:W-:Y:S02]  /*7e60*/  @!UPT UIADD3 URZ, UPT, UPT, URZ, URZ, URZ ;  /* 0x000000fffffff290 */ /* 0x000fe4000fffe0ff */
[----:B------:R-:W-:Y:S05]  /*7e70*/  @!P0 BRA `(.L_x_130) ;  /* 0x0000000000408947 */ /* 0x000fea0003800000 */
[----:B------:R-:W3:Y:S01]  /*7e80*/  LDCU.64 UR8, c[0x4][0x70] ;  /* 0x01000e00ff0877ac */ /* 0x000ee20008000a00 */
[----:B------:R-:W-:Y:S01]  /*7e90*/  MOV R3, 0x0 ;  /* 0x0000000000037802 */ /* 0x000fe20000000f00 */
[----:B------:R-:W-:Y:S02]  /*7ea0*/  HFMA2 R12, -RZ, RZ, 0, 5.9604644775390625e-08 ;  /* 0x00000001ff0c7431 */ /* 0x000fe400000001ff */
[----:B------:R-:W-:Y:S02]  /*7eb0*/  IMAD.MOV.U32 R8, RZ, RZ, 0x192 ;  /* 0x00000192ff087424 */ /* 0x000fe400078e00ff */
[----:B------:R-:W-:Y:S01]  /*7ec0*/  IMAD.MOV.U32 R13, RZ, RZ, RZ ;  /* 0x000000ffff0d7224 */ /* 0x000fe200078e00ff */
[----:B------:R-:W5:Y:S01]  /*7ed0*/  LDCU.64 UR6, c[0x4][0x78] ;  /* 0x01000f00ff0677ac */ /* 0x000f620008000a00 */
[----:B----4-:R-:W4:Y:S01]  /*7ee0*/  LDC.64 R2, c[0x4][R3] ;  /* 0x0100000003027b82 */ /* 0x010f220000000a00 */
[----:B------:R-:W2:Y:S01]  /*7ef0*/  LDCU.64 UR4, c[0x4][0x10] ;  /* 0x01000200ff0477ac */ /* 0x000ea20008000a00 */
[----:B---3--:R-:W-:Y:S01]  /*7f00*/  MOV R5, UR9 ;  /* 0x0000000900057c02 */ /* 0x008fe20008000f00 */
[----:B------:R-:W-:Y:S01]  /*7f10*/  IMAD.U32 R4, RZ, RZ, UR8 ;  /* 0x00000008ff047e24 */ /* 0x000fe2000f8e00ff */
[----:B-----5:R-:W-:Y:S01]  /*7f20*/  MOV R7, UR7 ;  /* 0x0000000700077c02 */ /* 0x020fe20008000f00 */
[----:B------:R-:W-:Y:S01]  /*7f30*/  IMAD.U32 R6, RZ, RZ, UR6 ;  /* 0x00000006ff067e24 */ /* 0x000fe2000f8e00ff */
[----:B--2---:R-:W-:Y:S01]  /*7f40*/  MOV R11, UR5 ;  /* 0x00000005000b7c02 */ /* 0x004fe20008000f00 */
[----:B------:R-:W-:Y:S02]  /*7f50*/  IMAD.U32 R10, RZ, RZ, UR4 ;  /* 0x00000004ff0a7e24 */ /* 0x000fe4000f8e00ff */
[----:B------:R-:W-:Y:S07]  /*7f60*/  LEPC R20, `(.L_x_130) ;  /* 0x000000001014794e */ /* 0x000fee0000000000 */
[----:B-1--4-:R-:W-:Y:S05]  /*7f70*/  CALL.ABS.NOINC R2 ;  /* 0x0000000002007343 */ /* 0x012fea0003c00000 */
.L_x_130:
[C---:B-1----:R-:W-:Y:S01]  /*7f80*/  SHF.L.U32 R40, R48.reuse, 0x10, RZ ;  /* 0x0000001030287819 */ /* 0x042fe200000006ff */
[----:B------:R-:W-:Y:S05]  /*7f90*/  WARPSYNC.ALL ;  /* 0x0000000000007948 */ /* 0x000fea0003800000 */
[----:B------:R-:W-:Y:S01]  /*7fa0*/  R2UR UR4, R39 ;  /* 0x00000000270472ca */ /* 0x000fe200000e0000 */
[----:B------:R-:W1:Y:S01]  /*7fb0*/  S2R R107, SR_CgaCtaId ;  /* 0x00000000006b7919 */ /* 0x000e620000008800 */
[----:B------:R-:W-:Y:S01]  /*7fc0*/  LOP3.LUT R43, R48, 0xffff0000, RZ, 0xc0, !PT ;  /* 0xffff0000302b7812 */ /* 0x000fe200078ec0ff */
[----:B------:R-:W-:Y:S01]  /*7fd0*/  BSSY.RECONVERGENT B0, `(.L_x_131) ;  /* 0x000008f000007945 */ /* 0x000fe20003800200 */
[----:B------:R-:W-:Y:S02]  /*7fe0*/  LOP3.LUT R42, R49, 0xffff0000, RZ, 0xc0, !PT ;  /* 0xffff0000312a7812 */ /* 0x000fe400078ec0ff */
[----:B------:R-:W-:Y:S02]  /*7ff0*/  LOP3.LUT R44, R50, 0xffff0000, RZ, 0xc0, !PT ;  /* 0xffff0000322c7812 */ /* 0x000fe400078ec0ff */
[----:B------:R-:W-:Y:S02]  /*8000*/  SHF.L.U32 R45, R59, 0x10, RZ ;  /* 0x000000103b2d7819 */ /* 0x000fe400000006ff */
[----:B------:R-:W-:Y:S02]  /*8010*/  ISETP.NE.AND P6, PT, R104, RZ, PT ;  /* 0x000000ff6800720c */ /* 0x000fe40003fc5270 */
[----:B------:R-:W-:Y:S01]  /*8020*/  ISETP.NE.AND P0, PT, R86, RZ, PT ;  /* 0x000000ff5600720c */ /* 0x000fe20003f05270 */
[----:B----4-:R-:W3:Y:S01]  /*8030*/  LDTM.x32 R4, tmem[UR4+0x20] ;  /* 0x00002004000479ee */ /* 0x010ee200082c0000 */
[----:B------:R-:W-:Y:S02]  /*8040*/  MOV R69, UR50 ;  /* 0x0000003200457c02 */ /* 0x000fe40008000f00 */
[----:B------:R-:W-:Y:S07]  /*8050*/  LEA R70, R47, UR49, 0x3 ;  /* 0x000000312f467c11 */ /* 0x000fee000f8e18ff */
[----:B------:R-:W-:Y:S04]  /*8060*/  @P6 LEA R69, R69, UR49, 0x3 ;  /* 0x0000003145456c11 */ /* 0x000fe8000f8e18ff */
[----:B------:R-:W-:Y:S02]  /*8070*/  @P6 IADD3 R112, PT, PT, R69, 0x120, RZ ;  /* 0x0000012045706810 */ /* 0x000fe40007ffe0ff */
[----:B------:R-:W-:Y:S02]  /*8080*/  @P6 SHF.L.U32 R69, R83, 0x1f, RZ ;  /* 0x0000001f53456819 */ /* 0x000fe400000006ff */
[----:B-1----:R-:W-:Y:S01]  /*8090*/  @P6 PRMT R112, R107, 0x654, R112 ;  /* 0x000006546b706816 */ /* 0x002fe20000000070 */
[C---:B---3--:R-:W-:Y:S01]  /*80a0*/  FMUL R0, R38.reuse, R4 ;  /* 0x0000000426007220 */ /* 0x048fe20000400000 */
[C---:B------:R-:W-:Y:S01]  /*80b0*/  FMUL R2, R38.reuse, R5 ;  /* 0x0000000526027220 */ /* 0x040fe20000400000 */
[C---:B------:R-:W-:Y:S01]  /*80c0*/  FMUL R3, R38.reuse, R6 ;  /* 0x0000000626037220 */ /* 0x040fe20000400000 */
[C---:B------:R-:W-:Y:S01]  /*80d0*/  FMUL R7, R38.reuse, R7 ;  /* 0x0000000726077220 */ /* 0x040fe20000400000 */
[----:B------:R-:W-:Y:S01]  /*80e0*/  FFMA R0, R41, R40, R0 ;  /* 0x0000002829007223 */ /* 0x000fe20000000000 */
[----:B------:R-:W-:Y:S01]  /*80f0*/  SHF.L.U32 R40, R49, 0x10, RZ ;  /* 0x0000001031287819 */ /* 0x000fe200000006ff */
[----:B------:R-:W-:Y:S01]  /*8100*/  FFMA R2, R41, R43, R2 ;  /* 0x0000002b29027223 */ /* 0x000fe20000000002 */
[----:B------:R-:W-:Y:S01]  /*8110*/  SHF.L.U32 R43, R51, 0x10, RZ ;  /* 0x00000010332b7819 */ /* 0x000fe200000006ff */
[C---:B------:R-:W-:Y:S01]  /*8120*/  FMUL R4, R38.reuse, R8 ;  /* 0x0000000826047220 */ /* 0x040fe20000400000 */
[----:B------:R-:W-:Y:S01]  /*8130*/  FMUL R5, R38, R9 ;  /* 0x0000000926057220 */ /* 0x000fe20000400000 */
[C---:B------:R-:W-:Y:S01]  /*8140*/  FFMA R3, R41.reuse, R40, R3 ;  /* 0x0000002829037223 */ /* 0x040fe20000000003 */
[----:B------:R-:W-:Y:S01]  /*8150*/  SHF.L.U32 R40, R50, 0x10, RZ ;  /* 0x0000001032287819 */ /* 0x000fe200000006ff */
[----:B------:R-:W-:Y:S01]  /*8160*/  FFMA R7, R41, R42, R7 ;  /* 0x0000002a29077223 */ /* 0x000fe20000000007 */
[----:B------:R-:W-:Y:S01]  /*8170*/  LOP3.LUT R42, R51, 0xffff0000, RZ, 0xc0, !PT ;  /* 0xffff0000332a7812 */ /* 0x000fe200078ec0ff */
[----:B------:R-:W-:Y:S01]  /*8180*/  FMUL R6, R38, R10 ;  /* 0x0000000a26067220 */ /* 0x000fe20000400000 */
[----:B------:R-:W-:Y:S01]  /*8190*/  F2FP.BF16.F32.PACK_AB R52, R2, R0 ;  /* 0x000000000234723e */ /* 0x000fe200000010ff */
        /* <DEDUP_REMOVED lines=18> */
[C---:B------:R-:W-:Y:S01]  /*82c0*/  LOP3.LUT R42, R58.reuse, 0xffff0000, RZ, 0xc0, !PT ;  /* 0xffff00003a2a7812 */ /* 0x040fe200078ec0ff */
[----:B------:R-:W-:Y:S01]  /*82d0*/  FFMA R10, R41, R43, R10 ;  /* 0x0000002b290a7223 */ /* 0x000fe2000000000a */
[----:B------:R-:W-:Y:S01]  /*82e0*/  SHF.L.U32 R43, R58, 0x10, RZ ;  /* 0x000000103a2b7819 */ /* 0x000fe200000006ff */
[C---:B------:R-:W-:Y:S01]  /*82f0*/  FMUL R15, R38.reuse, R15 ;  /* 0x0000000f260f7220 */ /* 0x040fe20000400000 */
[----:B------:R-:W-:Y:S01]  /*8300*/  F2FP.BF16.F32.PACK_AB R60, R9, R8 ;  /* 0x00000008093c723e */ /* 0x000fe200000010ff */
[C---:B------:R-:W-:Y:S01]  /*8310*/  FMUL R12, R38.reuse, R16 ;  /* 0x00000010260c7220 */ /* 0x040fe20000400000 */
[----:B------:R-:W-:Y:S01]  /*8320*/  FMUL R13, R38, R17 ;  /* 0x00000011260d7220 */ /* 0x000fe20000400000 */
[----:B------:R-:W-:Y:S01]  /*8330*/  FFMA R15, R41, R40, R15 ;  /* 0x00000028290f7223 */ /* 0x000fe2000000000f */
[----:B------:R-:W-:Y:S01]  /*8340*/  LOP3.LUT R40, R59, 0xffff0000, RZ, 0xc0, !PT ;  /* 0xffff00003b287812 */ /* 0x000fe200078ec0ff */
[----:B------:R-:W-:Y:S01]  /*8350*/  FFMA R12, R41, R43, R12 ;  /* 0x0000002b290c7223 */ /* 0x000fe2000000000c */
[----:B------:R-:W-:Y:S01]  /*8360*/  SHF.L.U32 R43, R64, 0x10, RZ ;  /* 0x00000010402b7819 */ /* 0x000fe200000006ff */
[----:B------:R-:W-:Y:S01]  /*8370*/  FMUL R14, R38, R18 ;  /* 0x00000012260e7220 */ /* 0x000fe20000400000 */
[----:B------:R-:W-:Y:S01]  /*8380*/  F2FP.BF16.F32.PACK_AB R61, R15, R10 ;  /* 0x0000000a0f3d723e */ /* 0x000fe200000010ff */
[----:B------:R1:W-:Y:S01]  /*8390*/  STS.128 [R84+0x2000], R52 ;  /* 0x0020003454007388 */ /* 0x0003e20000000c00 */
[----:B------:R-:W-:Y:S01]  /*83a0*/  FFMA R13, R41, R42, R13 ;  /* 0x0000002a290d7223 */ /* 0x000fe2000000000d */
[----:B------:R-:W-:Y:S01]  /*83b0*/  LOP3.LUT R42, R64, 0xffff0000, RZ, 0xc0, !PT ;  /* 0xffff0000402a7812 */ /* 0x000fe200078ec0ff */
[C---:B------:R-:W-:Y:S01]  /*83c0*/  FMUL R19, R38.reuse, R19 ;  /* 0x0000001326137220 */ /* 0x040fe20000400000 */
[C---:B------:R-:W-:Y:S01]  /*83d0*/  FMUL R16, R38.reuse, R20 ;  /* 0x0000001426107220 */ /* 0x040fe20000400000 */
[C---:B------:R-:W-:Y:S01]  /*83e0*/  FMUL R17, R38.reuse, R21 ;  /* 0x0000001526117220 */ /* 0x040fe20000400000 */
[----:B------:R-:W-:Y:S01]  /*83f0*/  F2FP.BF16.F32.PACK_AB R62, R13, R12 ;  /* 0x0000000c0d3e723e */ /* 0x000fe200000010ff */
[----:B------:R-:W-:Y:S01]  /*8400*/  FFMA R14, R41, R45, R14 ;  /* 0x0000002d290e7223 */ /* 0x000fe2000000000e */
[----:B------:R-:W-:Y:S01]  /*8410*/  SHF.L.U32 R45, R65, 0x10, RZ ;  /* 0x00000010412d7819 */ /* 0x000fe200000006ff */
[----:B------:R-:W-:Y:S01]  /*8420*/  FFMA R19, R41, R40, R19 ;  /* 0x0000002829137223 */ /* 0x000fe20000000013 */
[----:B------:R-:W-:Y:S01]  /*8430*/  LOP3.LUT R40, R65, 0xffff0000, RZ, 0xc0, !PT ;  /* 0xffff000041287812 */ /* 0x000fe200078ec0ff */
[----:B------:R-:W-:Y:S01]  /*8440*/  FFMA R16, R41, R43, R16 ;  /* 0x0000002b29107223 */ /* 0x000fe20000000010 */
[----:B------:R-:W-:Y:S01]  /*8450*/  SHF.L.U32 R43, R67, 0x10, RZ ;  /* 0x00000010432b7819 */ /* 0x000fe200000006ff */
[C---:B------:R-:W-:Y:S01]  /*8460*/  FMUL R18, R38.reuse, R22 ;  /* 0x0000001626127220 */ /* 0x040fe20000400000 */
[----:B------:R-:W-:Y:S01]  /*8470*/  F2FP.BF16.F32.PACK_AB R63, R19, R14 ;  /* 0x0000000e133f723e */ /* 0x000fe200000010ff */
[C---:B------:R-:W-:Y:S01]  /*8480*/  FFMA R17, R41.reuse, R42, R17 ;  /* 0x0000002a29117223 */ /* 0x040fe20000000011 */
[----:B------:R-:W-:Y:S01]  /*8490*/  FMUL R23, R38, R23 ;  /* 0x0000001726177220 */ /* 0x000fe20000400000 */
[----:B------:R-:W-:Y:S01]  /*84a0*/  SHF.L.U32 R42, R66, 0x10, RZ ;  /* 0x00000010422a7819 */ /* 0x000fe200000006ff */
[----:B------:R-:W-:Y:S01]  /*84b0*/  FMUL R20, R38, R24 ;  /* 0x0000001826147220 */ /* 0x000fe20000400000 */
[----:B------:R3:W-:Y:S01]  /*84c0*/  STS.128 [R100+0x2010], R60 ;  /* 0x0020103c64007388 */ /* 0x0007e20000000c00 */
[----:B------:R-:W-:Y:S01]  /*84d0*/  FFMA R18, R41, R45, R18 ;  /* 0x0000002d29127223 */ /* 0x000fe20000000012 */
[----:B------:R-:W-:Y:S01]  /*84e0*/  SHF.L.U32 R45, R75, 0x10, RZ ;  /* 0x000000104b2d7819 */ /* 0x000fe200000006ff */
[C---:B------:R-:W-:Y:S01]  /*84f0*/  FFMA R23, R41.reuse, R40, R23 ;  /* 0x0000002829177223 */ /* 0x040fe20000000017 */
[----:B------:R-:W-:Y:S01]  /*8500*/  LOP3.LUT R40, R66, 0xffff0000, RZ, 0xc0, !PT ;  /* 0xffff000042287812 */ /* 0x000fe200078ec0ff */
[----:B------:R-:W-:Y:S01]  /*8510*/  FFMA R20, R41, R42, R20 ;  /* 0x0000002a29147223 */ /* 0x000fe20000000014 */
[----:B------:R-:W-:Y:S01]  /*8520*/  LOP3.LUT R42, R67, 0xffff0000, RZ, 0xc0, !PT ;  /* 0xffff0000432a7812 */ /* 0x000fe200078ec0ff */
[C---:B------:R-:W-:Y:S01]  /*8530*/  FMUL R21, R38.reuse, R25 ;  /* 0x0000001926157220 */ /* 0x040fe20000400000 */
[C---:B------:R-:W-:Y:S01]  /*8540*/  FMUL R22, R38.reuse, R26 ;  /* 0x0000001a26167220 */ /* 0x040fe20000400000 */
[C---:B------:R-:W-:Y:S01]  /*8550*/  FMUL R27, R38.reuse, R27 ;  /* 0x0000001b261b7220 */ /* 0x040fe20000400000 */
[----:B------:R-:W-:Y:S01]  /*8560*/  FMUL R24, R38, R28 ;  /* 0x0000001c26187220 */ /* 0x000fe20000400000 */
[C---:B------:R-:W-:Y:S01]  /*8570*/  FFMA R21, R41.reuse, R40, R21 ;  /* 0x0000002829157223 */ /* 0x040fe20000000015 */
[C---:B------:R-:W-:Y:S01]  /*8580*/  FFMA R22, R41.reuse, R43, R22 ;  /* 0x0000002b29167223 */ /* 0x040fe20000000016 */
[----:B------:R-:W-:Y:S01]  /*8590*/  FFMA R27, R41, R42, R27 ;  /* 0x0000002a291b7223 */ /* 0x000fe2000000001b */
[----:B------:R-:W-:Y:S01]  /*85a0*/  SHF.L.U32 R40, R72, 0x10, RZ ;  /* 0x0000001048287819 */ /* 0x000fe200000006ff */
[----:B------:R-:W-:Y:S01]  /*85b0*/  FMUL R25, R38, R29 ;  /* 0x0000001d26197220 */ /* 0x000fe20000400000 */
[----:B------:R-:W-:Y:S01]  /*85c0*/  LOP3.LUT R42, R72, 0xffff0000, RZ, 0xc0, !PT ;  /* 0xffff0000482a7812 */ /* 0x000fe200078ec0ff */
[C---:B------:R-:W-:Y:S01]  /*85d0*/  FMUL R26, R38.reuse, R30 ;  /* 0x0000001e261a7220 */ /* 0x040fe20000400000 */
[----:B------:R-:W-:Y:S01]  /*85e0*/  SHF.L.U32 R43, R73, 0x10, RZ ;  /* 0x00000010492b7819 */ /* 0x000fe200000006ff */
[----:B------:R-:W-:Y:S01]  /*85f0*/  FFMA R24, R41, R40, R24 ;  /* 0x0000002829187223 */ /* 0x000fe20000000018 */
[----:B------:R-:W-:Y:S01]  /*8600*/  LOP3.LUT R40, R73, 0xffff0000, RZ, 0xc0, !PT ;  /* 0xffff000049287812 */ /* 0x000fe200078ec0ff */
[C---:B------:R-:W-:Y:S01]  /*8610*/  FFMA R25, R41.reuse, R42, R25 ;  /* 0x0000002a29197223 */ /* 0x040fe20000000019 */
[----:B------:R-:W-:Y:S01]  /*8620*/  FMUL R31, R38, R31 ;  /* 0x0000001f261f7220 */ /* 0x000fe20000400000 */
[C---:B------:R-:W-:Y:S01]  /*8630*/  FFMA R26, R41.reuse, R43, R26 ;  /* 0x0000002b291a7223 */ /* 0x040fe2000000001a */
[----:B------:R-:W-:Y:S01]  /*8640*/  SHF.L.U32 R43, R74, 0x10, RZ ;  /* 0x000000104a2b7819 */ /* 0x000fe200000006ff */
[----:B------:R-:W-:Y:S01]  /*8650*/  FMUL R28, R38, R32 ;  /* 0x00000020261c7220 */ /* 0x000fe20000400000 */
[----:B------:R-:W-:Y:S01]  /*8660*/  LOP3.LUT R42, R74, 0xffff0000, RZ, 0xc0, !PT ;  /* 0xffff00004a2a7812 */ /* 0x000fe200078ec0ff */
[C---:B------:R-:W-:Y:S01]  /*8670*/  FMUL R29, R38.reuse, R33 ;  /* 0x00000021261d7220 */ /* 0x040fe20000400000 */
[C---:B------:R-:W-:Y:S01]  /*8680*/  FMUL R30, R38.reuse, R34 ;  /* 0x00000022261e7220 */ /* 0x040fe20000400000 */
[----:B------:R-:W-:Y:S01]  /*8690*/  FFMA R31, R41, R40, R31 ;  /* 0x00000028291f7223 */ /* 0x000fe2000000001f */
[----:B------:R-:W-:Y:S01]  /*86a0*/  FMUL R35, R38, R35 ;  /* 0x0000002326237220 */ /* 0x000fe20000400000 */
[----:B-1----:R-:W-:Y:S01]  /*86b0*/  F2FP.BF16.F32.PACK_AB R52, R17, R16 ;  /* 0x000000101134723e */ /* 0x002fe200000010ff */
[----:B------:R-:W-:Y:S01]  /*86c0*/  FFMA R28, R41, R43, R28 ;  /* 0x0000002b291c7223 */ /* 0x000fe2000000001c */
[----:B------:R-:W-:Y:S01]  /*86d0*/  F2FP.BF16.F32.PACK_AB R53, R23, R18 ;  /* 0x000000121735723e */ /* 0x000fe200000010ff */
[----:B------:R-:W-:Y:S01]  /*86e0*/  FFMA R29, R41, R42, R29 ;  /* 0x0000002a291d7223 */ /* 0x000fe2000000001d */
[----:B------:R-:W-:Y:S01]  /*86f0*/  F2FP.BF16.F32.PACK_AB R54, R21, R20 ;  /* 0x000000141536723e */ /* 0x000fe200000010ff */
[----:B------:R-:W-:Y:S01]  /*8700*/  FFMA R30, R41, R45, R30 ;  /* 0x0000002d291e7223 */ /* 0x000fe2000000001e */
[----:B------:R-:W-:Y:S01]  /*8710*/  F2FP.BF16.F32.PACK_AB R55, R27, R22 ;  /* 0x000000161b37723e */ /* 0x000fe200000010ff */
[----:B------:R-:W-:Y:S01]  /*8720*/  FFMA R35, R41, R44, R35 ;  /* 0x0000002c29237223 */ /* 0x000fe20000000023 */
[----:B------:R-:W-:Y:S02]  /*8730*/  F2FP.BF16.F32.PACK_AB R108, R25, R24 ;  /* 0x00000018196c723e */ /* 0x000fe400000010ff */
[----:B------:R-:W-:Y:S01]  /*8740*/  F2FP.BF16.F32.PACK_AB R109, R31, R26 ;  /* 0x0000001a1f6d723e */ /* 0x000fe200000010ff */
[----:B------:R3:W-:Y:S01]  /*8750*/  STS.128 [R98+0x2020], R52 ;  /* 0x0020203462007388 */ /* 0x0007e20000000c00 */
        /* <DEDUP_REMOVED lines=8> */
[----:B-1----:R-:W1:Y:S02]  /*87e0*/  FENCE.VIEW.ASYNC.S ;  /* 0x00000000000073c6 */ /* 0x002e640000000000 */
[----:B-1----:R-:W-:Y:S06]  /*87f0*/  BAR.SYNC.DEFER_BLOCKING 0x1, 0x80 ;  /* 0x0042000000007b1d */ /* 0x002fec0000010000 */
[----:B------:R-:W-:Y:S05]  /*8800*/  @P0 BRA `(.L_x_132) ;  /* 0x00000000002c0947 */ /* 0x000fea0003800000 */
[----:B------:R-:W1:Y:S01]  /*8810*/  LDCU.64 UR6, c[0x0][0x348] ;  /* 0x00006900ff0677ac */ /* 0x000e620008000a00 */
[----:B------:R-:W-:Y:S02]  /*8820*/  R2UR UR10, R102 ;  /* 0x00000000660a72ca */ /* 0x000fe400000e0000 */
[----:B------:R-:W-:Y:S01]  /*8830*/  R2UR UR11, R99 ;  /* 0x00000000630b72ca */ /* 0x000fe200000e0000 */
[----:B------:R-:W-:Y:S01]  /*8840*/  UIADD3 UR9, UPT, UPT, UR41, 0x20, URZ ;  /* 0x0000002029097890 */ /* 0x000fe2000fffe0ff */
[----:B------:R-:W-:Y:S01]  /*8850*/  R2UR UR12, R101 ;  /* 0x00000000650c72ca */ /* 0x000fe200000e0000 */
[----:B------:R-:W-:Y:S02]  /*8860*/  UIADD3 UR8, UPT, UPT, UR49, 0x2200, URZ ;  /* 0x0000220031087890 */ /* 0x000fe4000fffe0ff */
[----:B-1----:R-:W-:Y:S04]  /*8870*/  UIADD3 UR4, UP0, UPT, UR6, 0x680, URZ ;  /* 0x0000068006047890 */ /* 0x002fe8000ff1e0ff */
[----:B------:R-:W-:Y:S09]  /*8880*/  UIADD3.X UR5, UPT, UPT, URZ, UR7, URZ, UP0, !UPT ;  /* 0x00000007ff057290 */ /* 0x000ff200087fe4ff */
[----:B------:R1:W-:Y:S01]  /*8890*/  UTMASTG.4D.IM2COL [UR8], [UR4] ;  /* 0x00000008040073b5 */ /* 0x0003e20008058000 */
[----:B------:R0:W-:Y:S01]  /*88a0*/  UTMACMDFLUSH ;  /* 0x00000000000079b7 */ /* 0x0001e20000000000 */
[----:B-1----:R-:W-:Y:S04]  /*88b0*/  DEPBAR.LE SB0, 0x1 ;  /* 0x000080400000791a */ /* 0x002fe80000000000 */
.L_x_132:
[----:B------:R-:W-:Y:S05]  /*88c0*/  BSYNC.RECONVERGENT B0 ;  /* 0x0000000000007941 */ /* 0x000fea0003800200 */
.L_x_131:
[----:B------:R-:W-:Y:S01]  /*88d0*/  BAR.SYNC.DEFER_BLOCKING 0x1, 0x80 ;  /* 0x0042000000007b1d */ /* 0x000fe20000010000 */
[----:B------:R-:W-:Y:S04]  /*88e0*/  UIADD3 UR4, UPT, UPT, UR50, 0x1, URZ ;  /* 0x0000000132047890 */ /* 0x000fe8000fffe0ff */
[----:B------:R-:W-:Y:S04]  /*88f0*/  UISETP.NE.AND UP0, UPT, UR4, 0x4, UPT ;  /* 0x000000040400788c */ /* 0x000fe8000bf05270 */
[----:B------:R-:W-:Y:S01]  /*8900*/  USEL UR40, UR4, URZ, UP0 ;  /* 0x000000ff04287287 */ /* 0x000fe20008000000 */
[----:B------:R1:W-:Y:S01]  /*8910*/  @P6 SYNCS.ARRIVE.TRANS64.RED.A1T0 RZ, [R112+URZ], RZ ;  /* 0x000000ff70ff69a7 */ /* 0x0003e200081004ff */
[----:B------:R-:W-:Y:S01]  /*8920*/  BSSY B1, `(.L_x_133) ;  /* 0x0000017000017945 */ /* 0x000fe20003800000 */
[----:B------:R-:W4:Y:S02]  /*8930*/  @P6 SYNCS.PHASECHK.TRANS64.TRYWAIT P0, [R70+URZ+0x100], R69 ;  /* 0x00010045460065a7 */ /* 0x000f2400080011ff */
[----:B----4-:R-:W-:Y:S01]  /*8940*/  @P6 SEL R46, RZ, 0x1, !P0 ;  /* 0x00000001ff2e6807 */ /* 0x010fe20004000000 */
[----:B-1----:R-:W-:Y:S06]  /*8950*/  @!P6 BRA `(.L_x_134) ;  /* 0x00000000004ce947 */ /* 0x002fec0003800000 */
        /* <DEDUP_REMOVED lines=9> */
[----:B------:R-:W-:Y:S04]  /*89f0*/  SHF.L.U32 R5, R83, 0x1f, RZ ;  /* 0x0000001f53057819 */ /* 0x000fe800000006ff */
[----:B------:R-:W1:Y:S02]  /*8a00*/  SYNCS.PHASECHK.TRANS64.TRYWAIT P0, [R70+URZ+0x100], R5 ;  /* 0x00010005460075a7 */ /* 0x000e6400080011ff */
[----:B-1----:R-:W-:Y:S05]  /*8a10*/  @!P0 BRA `(.L_x_137) ;  /* 0x0000002800808947 */ /* 0x002fea0003800000 */
.L_x_136:
[----:B------:R-:W-:Y:S05]  /*8a20*/  BSYNC B0 ;  /* 0x0000000000007941 */ /* 0x000fea0003800000 */
.L_x_135:
[----:B------:R-:W-:Y:S02]  /*8a30*/  ISETP.NE.AND P0, PT, R68, RZ, PT ;  /* 0x000000ff4400720c */ /* 0x000fe40003f05270 */
[----:B------:R-:W-:Y:S11]  /*8a40*/  IADD3 R47, PT, PT, R47, 0x1, RZ ;  /* 0x000000012f2f7810 */ /* 0x000ff60007ffe0ff */
[----:B------:R4:W1:Y:S04]  /*8a50*/  @P0 LDS.128 R48, [R4] ;  /* 0x0000000004300984 */ /* 0x0008680000000c00 */
[----:B------:R4:W1:Y:S04]  /*8a60*/  @P0 LDS.128 R56, [R3+0x10] ;  /* 0x0000100003380984 */ /* 0x0008680000000c00 */
[----:B------:R4:W1:Y:S04]  /*8a70*/  @P0 LDS.128 R64, [R2+0x20] ;  /* 0x0000200002400984 */ /* 0x0008680000000c00 */
[----:B------:R4:W1:Y:S02]  /*8a80*/  @P0 LDS.128 R72, [R0+0x30] ;  /* 0x0000300000480984 */ /* 0x0008640000000c00 */
.L_x_134:
[----:B------:R-:W-:Y:S05]  /*8a90*/  BSYNC B1 ;  /* 0x0000000000017941 */ /* 0x000fea0003800000 */
.L_x_133:
[----:B----4-:R-:W-:Y:S05]  /*8aa0*/  VIADD R3, R39, 0x40 ;  /* 0x0000004027037836 */ /* 0x010fea0000000000 */
[----:B------:R-:W-:Y:S04]  /*8ab0*/  SHF.R.U32.HI R3, RZ, 0x15, R3 ;  /* 0x00000015ff037819 */ /* 0x000fe80000011603 */
[----:B------:R-:W-:Y:S11]  /*8ac0*/  LOP3.LUT P0, RZ, R3, 0x3, R88, 0x48, !PT ;  /* 0x0000000303ff7812 */ /* 0x000ff60007804858 */
[----:B------:R-:W-:Y:S02]  /*8ad0*/  @!UPT UIADD3 URZ, UPT, UPT, URZ, URZ, URZ ;  /* 0x000000fffffff290 */ /* 0x000fe4000fffe0ff */
[----:B------:R-:W-:Y:S05]  /*8ae0*/  @!P0 BRA `(.L_x_138) ;  /* 0x0000000000408947 */ /* 0x000fea0003800000 */
[----:B------:R-:W1:Y:S01]  /*8af0*/  LDCU.64 UR8, c[0x4][0x70] ;  /* 0x01000e00ff0877ac */ /* 0x000e620008000a00 */
[----:B------:R-:W-:Y:S01]  /*8b00*/  MOV R3, 0x0 ;  /* 0x0000000000037802 */ /* 0x000fe20000000f00 */
[----:B------:R-:W-:Y:S02]  /*8b10*/  HFMA2 R12, -RZ, RZ, 0, 5.9604644775390625e-08 ;  /* 0x00000001ff0c7431 */ /* 0x000fe400000001ff */
[----:B------:R-:W-:Y:S02]  /*8b20*/  IMAD.MOV.U32 R8, RZ, RZ, 0x192 ;  /* 0x00000192ff087424 */ /* 0x000fe400078e00ff */
[----:B------:R-:W-:Y:S01]  /*8b30*/  IMAD.MOV.U32 R13, RZ, RZ, RZ ;  /* 0x000000ffff0d7224 */ /* 0x000fe200078e00ff */
[----:B------:R-:W4:Y:S01]  /*8b40*/  LDCU.64 UR6, c[0x4][0x78] ;  /* 0x01000f00ff0677ac */ /* 0x000f220008000a00 */
[----:B------:R-:W2:Y:S01]  /*8b50*/  LDC.64 R2, c[0x4][R3] ;  /* 0x0100000003027b82 */ /* 0x000ea20000000a00 */
[----:B------:R-:W5:Y:S01]  /*8b60*/  LDCU.64 UR4, c[0x4][0x10] ;  /* 0x01000200ff0477ac */ /* 0x000f620008000a00 */
[----:B-1----:R-:W-:Y:S01]  /*8b70*/  MOV R5, UR9 ;  /* 0x0000000900057c02 */ /* 0x002fe20008000f00 */
[----:B------:R-:W-:Y:S01]  /*8b80*/  IMAD.U32 R4, RZ, RZ, UR8 ;  /* 0x00000008ff047e24 */ /* 0x000fe2000f8e00ff */
[----:B----4-:R-:W-:Y:S01]  /*8b90*/  MOV R7, UR7 ;  /* 0x0000000700077c02 */ /* 0x010fe20008000f00 */
[----:B------:R-:W-:Y:S01]  /*8ba0*/  IMAD.U32 R6, RZ, RZ, UR6 ;  /* 0x00000006ff067e24 */ /* 0x000fe2000f8e00ff */
[----:B-----5:R-:W-:Y:S01]  /*8bb0*/  MOV R11, UR5 ;  /* 0x00000005000b7c02 */ /* 0x020fe20008000f00 */
[----:B------:R-:W-:Y:S02]  /*8bc0*/  IMAD.U32 R10, RZ, RZ, UR4 ;  /* 0x00000004ff0a7e24 */ /* 0x000fe4000f8e00ff */
[----:B------:R-:W-:Y:S07]  /*8bd0*/  LEPC R20, `(.L_x_138) ;  /* 0x000000001014794e */ /* 0x000fee0000000000 */
[----:B--23--:R-:W-:Y:S05]  /*8be0*/  CALL.ABS.NOINC R2 ;  /* 0x0000000002007343 */ /* 0x00cfea0003c00000 */
.L_x_138:
[C---:B-1----:R-:W-:Y:S01]  /*8bf0*/  SHF.L.U32 R40, R48.reuse, 0x10, RZ ;  /* 0x0000001030287819 */ /* 0x042fe200000006ff */
[----:B------:R-:W-:Y:S05]  /*8c00*/  WARPSYNC.ALL ;  /* 0x0000000000007948 */ /* 0x000fea0003800000 */
[----:B------:R-:W-:Y:S01]  /*8c10*/  R2UR UR4, R39 ;  /* 0x00000000270472ca */ /* 0x000fe200000e0000 */
[----:B------:R-:W-:Y:S01]  /*8c20*/  BSSY.RECONVERGENT B0, `(.L_x_139) ;  /* 0x0000090000007945 */ /* 0x000fe20003800200 */
[----:B------:R-:W-:Y:S02]  /*8c30*/  LOP3.LUT R43, R48, 0xffff0000, RZ, 0xc0, !PT ;  /* 0xffff0000302b7812 */ /* 0x000fe400078ec0ff */
[----:B------:R-:W-:Y:S02]  /*8c40*/  SHF.L.U32 R42, R49, 0x10, RZ ;  /* 0x00000010312a7819 */ /* 0x000fe400000006ff */
[C---:B------:R-:W-:Y:S02]  /*8c50*/  SHF.L.U32 R45, R51.reuse, 0x10, RZ ;  /* 0x00000010332d7819 */ /* 0x040fe400000006ff */
[----:B------:R-:W-:Y:S02]  /*8c60*/  LOP3.LUT R44, R51, 0xffff0000, RZ, 0xc0, !PT ;  /* 0xffff0000332c7812 */ /* 0x000fe400078ec0ff */
[----:B------:R-:W-:Y:S02]  /*8c70*/  ISETP.NE.AND P6, PT, R104, RZ, PT ;  /* 0x000000ff6800720c */ /* 0x000fe40003fc5270 */
[----:B------:R-:W-:Y:S01]  /*8c80*/  ISETP.NE.AND P0, PT, R86, RZ, PT ;  /* 0x000000ff5600720c */ /* 0x000fe20003f05270 */
[----:B------:R-:W1:Y:S01]  /*8c90*/  LDTM.x32 R4, tmem[UR4+0x40] ;  /* 0x00004004000479ee */ /* 0x000e6200082c0000 */
[----:B------:R-:W-:Y:S09]  /*8ca0*/  MOV R69, UR40 ;  /* 0x0000002800457c02 */ /* 0x000ff20008000f00 */
[----:B------:R-:W-:Y:S02]  /*8cb0*/  @P6 LEA R69, R69, UR49, 0x3 ;  /* 0x0000003145456c11 */ /* 0x000fe4000f8e18ff */
[----:B------:R-:W-:Y:S02]  /*8cc0*/  @P6 SHF.L.U32 R112, R83, 0x1f, RZ ;  /* 0x0000001f53706819 */ /* 0x000fe400000006ff */
[----:B------:R-:W-:Y:S02]  /*8cd0*/  @P6 IADD3 R70, PT, PT, R69, 0x120, RZ ;  /* 0x0000012045466810 */ /* 0x000fe40007ffe0ff */
[----:B------:R-:W-:Y:S02]  /*8ce0*/  LEA R69, R47, UR49, 0x3 ;  /* 0x000000312f457c11 */ /* 0x000fe4000f8e18ff */
[----:B------:R-:W-:Y:S01]  /*8cf0*/  @P6 PRMT R70, R107, 0x654, R70 ;  /* 0x000006546b466816 */ /* 0x000fe20000000046 */
[C---:B-1----:R-:W-:Y:S01]  /*8d00*/  FMUL R0, R38.reuse, R4 ;  /* 0x0000000426007220 */ /* 0x042fe20000400000 */
[C---:B------:R-:W-:Y:S01]  /*8d10*/  FMUL R2, R38.reuse, R5 ;  /* 0x0000000526027220 */ /* 0x040fe20000400000 */
[C---:B------:R-:W-:Y:S01]  /*8d20*/  FMUL R3, R38.reuse, R6 ;  /* 0x0000000626037220 */ /* 0x040fe20000400000 */
[----:B------:R-:W-:Y:S01]  /*8d30*/  FMUL R7, R38, R7 ;  /* 0x0000000726077220 */ /* 0x000fe20000400000 */
[----:B------:R-:W-:Y:S01]  /*8d40*/  FFMA R0, R41, R40, R0 ;  /* 0x0000002829007223 */ /* 0x000fe20000000000 */
[----:B------:R-:W-:Y:S01]  /*8d50*/  LOP3.LUT R40, R49, 0xffff0000, RZ, 0xc0, !PT ;  /* 0xffff000031287812 */ /* 0x000fe200078ec0ff */
[C---:B------:R-:W-:Y:S01]  /*8d60*/  FFMA R2, R41.reuse, R43, R2 ;  /* 0x0000002b29027223 */ /* 0x040fe20000000002 */
[C---:B------:R-:W-:Y:S01]  /*8d70*/  SHF.L.U32 R43, R50.reuse, 0x10, RZ ;  /* 0x00000010322b7819 */ /* 0x040fe200000006ff */
[C---:B------:R-:W-:Y:S01]  /*8d80*/  FFMA R3, R41.reuse, R42, R3 ;  /* 0x0000002a29037223 */ /* 0x040fe20000000003 */
[----:B------:R-:W-:Y:S01]  /*8d90*/  LOP3.LUT R42, R50, 0xffff0000, RZ, 0xc0, !PT ;  /* 0xffff0000322a7812 */ /* 0x000fe200078ec0ff */
[----:B------:R-:W-:Y:S01]  /*8da0*/  FMUL R4, R38, R8 ;  /* 0x0000000826047220 */ /* 0x000fe20000400000 */
[----:B---3--:R-:W-:Y:S01]  /*8db0*/  F2FP.BF16.F32.PACK_AB R60, R2, R0 ;  /* 0x00000000023c723e */ /* 0x008fe200000010ff */
[----:B------:R-:W-:Y:S01]  /*8dc0*/  FMUL R5, R38, R9 ;  /* 0x0000000926057220 */ /* 0x000fe20000400000 */
[C---:B------:R-:W-:Y:S01]  /*8dd0*/  FFMA R7, R41.reuse, R40, R7 ;  /* 0x0000002829077223 */ /* 0x040fe20000000007 */
[----:B------:R-:W-:Y:S01]  /*8de0*/  SHF.L.U32 R40, R56, 0x10, RZ ;  /* 0x0000001038287819 */ /* 0x000fe200000006ff */
[C---:B------:R-:W-:Y:S01]  /*8df0*/  FMUL R6, R38.reuse, R10 ;  /* 0x0000000a26067220 */ /* 0x040fe20000400000 */
[C---:B------:R-:W-:Y:S01]  /*8e00*/  FMUL R11, R38.reuse, R11 ;  /* 0x0000000b260b7220 */ /* 0x040fe20000400000 */
[----:B------:R-:W-:Y:S01]  /*8e10*/  FFMA R4, R41, R43, R4 ;  /* 0x0000002b29047223 */ /* 0x000fe20000000004 */
[----:B------:R-:W-:Y:S01]  /*8e20*/  SHF.L.U32 R43, R57, 0x10, RZ ;  /* 0x00000010392b7819 */ /* 0x000fe200000006ff */
[----:B------:R-:W-:Y:S01]  /*8e30*/  FMUL R8, R38, R12 ;  /* 0x0000000c26087220 */ /* 0x000fe20000400000 */
[----:B------:R-:W-:Y:S01]  /*8e40*/  F2FP.BF16.F32.PACK_AB R61, R7, R3 ;  /* 0x00000003073d723e */ /* 0x000fe200000010ff */
[C---:B------:R-:W-:Y:S01]  /*8e50*/  FFMA R5, R41.reuse, R42, R5 ;  /* 0x0000002a29057223 */ /* 0x040fe20000000005 */
[----:B------:R-:W-:Y:S01]  /*8e60*/  LOP3.LUT R42, R56, 0xffff0000, RZ, 0xc0, !PT ;  /* 0xffff0000382a7812 */ /* 0x000fe200078ec0ff */
[----:B------:R-:W-:Y:S01]  /*8e70*/  FFMA R6, R41, R45, R6 ;  /* 0x0000002d29067223 */ /* 0x000fe20000000006 */
[----:B------:R-:W-:Y:S01]  /*8e80*/  SHF.L.U32 R45, R65, 0x10, RZ ;  /* 0x00000010412d7819 */ /* 0x000fe200000006ff */
[----:B------:R-:W-:Y:S01]  /*8e90*/  FFMA R11, R41, R44, R11 ;  /* 0x0000002c290b7223 */ /* 0x000fe2000000000b */
[----:B------:R-:W-:Y:S01]  /*8ea0*/  F2FP.BF16.F32.PACK_AB R62, R5, R4 ;  /* 0x00000004053e723e */ /* 0x000fe200000010ff */
[----:B------:R-:W-:Y:S01]  /*8eb0*/  FFMA R8, R41, R40, R8 ;  /* 0x0000002829087223 */ /* 0x000fe20000000008 */
[----:B------:R-:W-:Y:S01]  /*8ec0*/  LOP3.LUT R40, R57, 0xffff0000, RZ, 0xc0, !PT ;  /* 0xffff000039287812 */ /* 0x000fe200078ec0ff */
[C---:B------:R-:W-:Y:S01]  /*8ed0*/  FMUL R9, R38.reuse, R13 ;  /* 0x0000000d26097220 */ /* 0x040fe20000400000 */
[----:B------:R-:W-:Y:S01]  /*8ee0*/  F2FP.BF16.F32.PACK_AB R63, R11, R6 ;  /* 0x000000060b3f723e */ /* 0x000fe200000010ff */
[C---:B------:R-:W-:Y:S01]  /*8ef0*/  FMUL R10, R38.reuse, R14 ;  /* 0x0000000e260a7220 */ /* 0x040fe20000400000 */
[----:B------:R-:W-:Y:S01]  /*8f00*/  LOP3.LUT R44, R75, 0xffff0000, RZ, 0xc0, !PT ;  /* 0xffff00004b2c7812 */ /* 0x000fe200078ec0ff */
[----:B------:R-:W-:Y:S01]  /*8f10*/  FMUL R15, R38, R15 ;  /* 0x0000000f260f7220 */ /* 0x000fe20000400000 */
        /* <DEDUP_REMOVED lines=8> */
[----:B------:R-:W-:Y:S01]  /*8fa0*/  FMUL R13, R38, R17 ;  /* 0x00000011260d7220 */ /* 0x000fe20000400000 */
[----:B------:R-:W-:Y:S01]  /*8fb0*/  F2FP.BF16.F32.PACK_AB R53, R15, R10 ;  /* 0x0000000a0f35723e */ /* 0x000fe200000010ff */
[C---:B------:R-:W-:Y:S01]  /*8fc0*/  FFMA R12, R41.reuse, R42, R12 ;  /* 0x0000002a290c7223 */ /* 0x040fe2000000000c */
[----:B------:R-:W-:Y:S01]  /*8fd0*/  LOP3.LUT R42, R64, 0xffff0000, RZ, 0xc0, !PT ;  /* 0xffff0000402a7812 */ /* 0x000fe200078ec0ff */
[C---:B------:R-:W-:Y:S01]  /*8fe0*/  FMUL R14, R38.reuse, R18 ;  /* 0x00000012260e7220 */ /* 0x040fe20000400000 */
[----:B------:R-:W-:Y:S01]  /*8ff0*/  FFMA R13, R41, R40, R13 ;  /* 0x00000028290d7223 */ /* 0x000fe2000000000d */
[----:B------:R-:W-:Y:S01]  /*9000*/  LOP3.LUT R40, R59, 0xffff0000, RZ, 0xc0, !PT ;  /* 0xffff00003b287812 */ /* 0x000fe200078ec0ff */
[----:B------:R1:W-:Y:S01]  /*9010*/  STS.128 [R84+0x4000], R60 ;  /* 0x0040003c54007388 */ /* 0x0003e20000000c00 */
        /* <DEDUP_REMOVED lines=13> */
[C---:B------:R-:W-:Y:S01]  /*90f0*/  FFMA R17, R41.reuse, R42, R17 ;  /* 0x0000002a29117223 */ /* 0x040fe20000000011 */
[----:B------:R-:W-:Y:S01]  /*9100*/  FFMA R18, R41, R45, R18 ;  /* 0x0000002d29127223 */ /* 0x000fe20000000012 */
[----:B------:R3:W-:Y:S01]  /*9110*/  STS.128 [R100+0x4010], R52 ;  /* 0x0040103464007388 */ /* 0x0007e20000000c00 */
[----:B------:R-:W-:Y:S01]  /*9120*/  SHF.L.U32 R45, R67, 0x10, RZ ;  /* 0x00000010432d7819 */ /* 0x000fe200000006ff */
[----:B------:R-:W-:Y:S01]  /*9130*/  FFMA R23, R41, R40, R23 ;  /* 0x0000002829177223 */ /* 0x000fe20000000017 */
[----:B------:R-:W-:Y:S01]  /*9140*/  LOP3.LUT R40, R66, 0xffff0000, RZ, 0xc0, !PT ;  /* 0xffff000042287812 */ /* 0x000fe200078ec0ff */
[C---:B------:R-:W-:Y:S01]  /*9150*/  FMUL R20, R38.reuse, R24 ;  /* 0x0000001826147220 */ /* 0x040fe20000400000 */
[----:B------:R-:W-:Y:S01]  /*9160*/  LOP3.LUT R42, R67, 0xffff0000, RZ, 0xc0, !PT ;  /* 0xffff0000432a7812 */ /* 0x000fe200078ec0ff */
[C---:B------:R-:W-:Y:S01]  /*9170*/  FMUL R21, R38.reuse, R25 ;  /* 0x0000001926157220 */ /* 0x040fe20000400000 */
[C---:B------:R-:W-:Y:S01]  /*9180*/  FMUL R22, R38.reuse, R26 ;  /* 0x0000001a26167220 */ /* 0x040fe20000400000 */
[----:B------:R-:W-:Y:S01]  /*9190*/  FMUL R27, R38, R27 ;  /* 0x0000001b261b7220 */ /* 0x000fe20000400000 */
[----:B------:R-:W-:Y:S01]  /*91a0*/  FFMA R20, R41, R43, R20 ;  /* 0x0000002b29147223 */ /* 0x000fe20000000014 */
[----:B------:R-:W-:Y:S01]  /*91b0*/  SHF.L.U32 R43, R73, 0x10, RZ ;  /* 0x00000010492b7819 */ /* 0x000fe200000006ff */
[C---:B------:R-:W-:Y:S01]  /*91c0*/  FFMA R21, R41.reuse, R40, R21 ;  /* 0x0000002829157223 */ /* 0x040fe20000000015 */
[C---:B------:R-:W-:Y:S01]  /*91d0*/  FFMA R22, R41.reuse, R45, R22 ;  /* 0x0000002d29167223 */ /* 0x040fe20000000016 */
[C---:B------:R-:W-:Y:S01]  /*91e0*/  FFMA R27, R41.reuse, R42, R27 ;  /* 0x0000002a291b7223 */ /* 0x040fe2000000001b */
[----:B------:R-:W-:Y:S01]  /*91f0*/  SHF.L.U32 R40, R72, 0x10, RZ ;  /* 0x0000001048287819 */ /* 0x000fe200000006ff */
[----:B------:R-:W-:Y:S01]  /*9200*/  FMUL R24, R38, R28 ;  /* 0x0000001c26187220 */ /* 0x000fe20000400000 */
[----:B------:R-:W-:Y:S01]  /*9210*/  LOP3.LUT R42, R72, 0xffff0000, RZ, 0xc0, !PT ;  /* 0xffff0000482a7812 */ /* 0x000fe200078ec0ff */
[C---:B------:R-:W-:Y:S01]  /*9220*/  FMUL R25, R38.reuse, R29 ;  /* 0x0000001d26197220 */ /* 0x040fe20000400000 */
[C---:B------:R-:W-:Y:S01]  /*9230*/  FMUL R26, R38.reuse, R30 ;  /* 0x0000001e261a7220 */ /* 0x040fe20000400000 */
[----:B------:R-:W-:Y:S01]  /*9240*/  FFMA R24, R41, R40, R24 ;  /* 0x0000002829187223 */ /* 0x000fe20000000018 */
[----:B------:R-:W-:Y:S01]  /*9250*/  LOP3.LUT R40, R73, 0xffff0000, RZ, 0xc0, !PT ;  /* 0xffff000049287812 */ /* 0x000fe200078ec0ff */
[C---:B------:R-:W-:Y:S01]  /*9260*/  FFMA R25, R41.reuse, R42, R25 ;  /* 0x0000002a29197223 */ /* 0x040fe20000000019 */
[----:B------:R-:W-:Y:S01]  /*9270*/  FFMA R26, R41, R43, R26 ;  /* 0x0000002b291a7223 */ /* 0x000fe2000000001a */
[----:B------:R-:W-:Y:S01]  /*9280*/  FMUL R31, R38, R31 ;  /* 0x0000001f261f7220 */ /* 0x000fe20000400000 */
[----:B------:R-:W-:Y:S01]  /*9290*/  SHF.L.U32 R43, R74, 0x10, RZ ;  /* 0x000000104a2b7819 */ /* 0x000fe200000006ff */
[----:B------:R-:W-:Y:S01]  /*92a0*/  FMUL R28, R38, R32 ;  /* 0x00000020261c7220 */ /* 0x000fe20000400000 */
[----:B------:R-:W-:Y:S01]  /*92b0*/  LOP3.LUT R42, R74, 0xffff0000, RZ, 0xc0, !PT ;  /* 0xffff00004a2a7812 */ /* 0x000fe200078ec0ff */
[C---:B------:R-:W-:Y:S01]  /*92c0*/  FMUL R29, R38.reuse, R33 ;  /* 0x00000021261d7220 */ /* 0x040fe20000400000 */
[----:B------:R-:W-:Y:S01]  /*92d0*/  SHF.L.U32 R45, R75, 0x10, RZ ;  /* 0x000000104b2d7819 */ /* 0x000fe200000006ff */
        /* <DEDUP_REMOVED lines=36> */
.L_x_140:
[----:B------:R-:W-:Y:S05]  /*9520*/  BSYNC.RECONVERGENT B0 ;  /* 0x0000000000007941 */ /* 0x000fea0003800200 */
.L_x_139:
        /* <DEDUP_REMOVED lines=21> */
.L_x_144:
[----:B------:R-:W-:Y:S05]  /*9680*/  BSYNC B0 ;  /* 0x0000000000007941 */ /* 0x000fea0003800000 */
.L_x_143:
[----:B------:R-:W-:Y:S11]  /*9690*/  ISETP.NE.AND P0, PT, R68, RZ, PT ;  /* 0x000000ff4400720c */ /* 0x000ff60003f05270 */
[----:B------:R-:W-:Y:S02]  /*96a0*/  @!UPT UIADD3 URZ, UPT, UPT, URZ, URZ, URZ ;  /* 0x000000fffffff290 */ /* 0x000fe4000fffe0ff */
[----:B------:R4:W1:Y:S04]  /*96b0*/  @P0 LDS.128 R48, [R3] ;  /* 0x0000000003300984 */ /* 0x0008680000000c00 */
[----:B------:R4:W1:Y:S04]  /*96c0*/  @P0 LDS.128 R56, [R2+0x10] ;  /* 0x0000100002380984 */ /* 0x0008680000000c00 */
[----:B------:R4:W1:Y:S04]  /*96d0*/  @P0 LDS.128 R64, [R0+0x20] ;  /* 0x0000200000400984 */ /* 0x0008680000000c00 */
[----:B------:R4:W1:Y:S02]  /*96e0*/  @P0 LDS.128 R72, [R47+0x30] ;  /* 0x000030002f480984 */ /* 0x0008640000000c00 */
.L_x_142:
[----:B------:R-:W-:Y:S05]  /*96f0*/  BSYNC B1 ;  /* 0x0000000000017941 */ /* 0x000fea0003800000 */
.L_x_141:
[----:B----4-:R-:W-:Y:S05]  /*9700*/  VIADD R3, R39, 0x60 ;  /* 0x0000006027037836 */ /* 0x010fea0000000000 */
[----:B------:R-:W-:Y:S04]  /*9710*/  SHF.R.U32.HI R3, RZ, 0x15, R3 ;  /* 0x00000015ff037819 */ /* 0x000fe80000011603 */
[----:B------:R-:W-:Y:S11]  /*9720*/  LOP3.LUT P0, RZ, R3, 0x3, R88, 0x48, !PT ;  /* 0x0000000303ff7812 */ /* 0x000ff60007804858 */
[----:B------:R-:W-:Y:S02]  /*9730*/  @!UPT UIADD3 URZ, UPT, UPT, URZ, URZ, URZ ;  /* 0x000000fffffff290 */ /* 0x000fe4000fffe0ff */
[----:B------:R-:W-:Y:S05]  /*9740*/  @!P0 BRA `(.L_x_146) ;  /* 0x0000000000408947 */ /* 0x000fea0003800000 */
[----:B------:R-:W4:Y:S01]  /*9750*/  LDCU.64 UR8, c[0x4][0x70] ;  /* 0x01000e00ff0877ac */ /* 0x000f220008000a00 */
[----:B------:R-:W-:Y:S01]  /*9760*/  MOV R3, 0x0 ;  /* 0x0000000000037802 */ /* 0x000fe20000000f00 */
[----:B------:R-:W-:Y:S02]  /*9770*/  HFMA2 R12, -RZ, RZ, 0, 5.9604644775390625e-08 ;  /* 0x00000001ff0c7431 */ /* 0x000fe400000001ff */
[----:B------:R-:W-:Y:S02]  /*9780*/  IMAD.MOV.U32 R8, RZ, RZ, 0x192 ;  /* 0x00000192ff087424 */ /* 0x000fe400078e00ff */
[----:B------:R-:W-:Y:S01]  /*9790*/  IMAD.MOV.U32 R13, RZ, RZ, RZ ;  /* 0x000000ffff0d7224 */ /* 0x000fe200078e00ff */
[----:B------:R-:W5:Y:S01]  /*97a0*/  LDCU.64 UR6, c[0x4][0x78] ;  /* 0x01000f00ff0677ac */ /* 0x000f620008000a00 */
[----:B------:R-:W2:Y:S01]  /*97b0*/  LDC.64 R2, c[0x4][R3] ;  /* 0x0100000003027b82 */ /* 0x000ea20000000a00 */
[----:B------:R-:W3:Y:S01]  /*97c0*/  LDCU.64 UR4, c[0x4][0x10] ;  /* 0x01000200ff0477ac */ /* 0x000ee20008000a00 */
[----:B----4-:R-:W-:Y:S01]  /*97d0*/  MOV R5, UR9 ;  /* 0x0000000900057c02 */ /* 0x010fe20008000f00 */
[----:B-1----:R-:W-:Y:S01]  /*97e0*/  IMAD.U32 R4, RZ, RZ, UR8 ;  /* 0x00000008ff047e24 */ /* 0x002fe2000f8e00ff */
[----:B-----5:R-:W-:Y:S01]  /*97f0*/  MOV R7, UR7 ;  /* 0x0000000700077c02 */ /* 0x020fe20008000f00 */
[----:B------:R-:W-:Y:S01]  /*9800*/  IMAD.U32 R6, RZ, RZ, UR6 ;  /* 0x00000006ff067e24 */ /* 0x000fe2000f8e00ff */
[----:B---3--:R-:W-:Y:S01]  /*9810*/  MOV R11, UR5 ;  /* 0x00000005000b7c02 */ /* 0x008fe20008000f00 */
[----:B------:R-:W-:Y:S02]  /*9820*/  IMAD.U32 R10, RZ, RZ, UR4 ;  /* 0x00000004ff0a7e24 */ /* 0x000fe4000f8e00ff */
[----:B------:R-:W-:Y:S07]  /*9830*/  LEPC R20, `(.L_x_146) ;  /* 0x000000001014794e */ /* 0x000fee0000000000 */
[----:B--2---:R-:W-:Y:S05]  /*9840*/  CALL.ABS.NOINC R2 ;  /* 0x0000000002007343 */ /* 0x004fea0003c00000 */
.L_x_146:
[----:B------:R-:W-:Y:S01]  /*9850*/  ISETP.NE.AND P0, PT, R86, RZ, PT ;  /* 0x000000ff5600720c */ /* 0x000fe20003f05270 */
[----:B------:R-:W-:Y:S05]  /*9860*/  WARPSYNC.ALL ;  /* 0x0000000000007948 */ /* 0x000fea0003800000 */
[----:B------:R-:W-:Y:S01]  /*9870*/  R2UR UR4, R39 ;  /* 0x00000000270472ca */ /* 0x000fe200000e0000 */
[----:B------:R-:W-:Y:S01]  /*9880*/  BSSY.RECONVERGENT B0, `(.L_x_147) ;  /* 0x000008d000007945 */ /* 0x000fe20003800200 */
[C---:B-1----:R-:W-:Y:S02]  /*9890*/  SHF.L.U32 R40, R48.reuse, 0x10, RZ ;  /* 0x0000001030287819 */ /* 0x042fe400000006ff */
[----:B------:R-:W-:Y:S02]  /*98a0*/  LOP3.LUT R42, R48, 0xffff0000, RZ, 0xc0, !PT ;  /* 0xffff0000302a7812 */ /* 0x000fe400078ec0ff */
[C---:B------:R-:W-:Y:S02]  /*98b0*/  SHF.L.U32 R43, R49.reuse, 0x10, RZ ;  /* 0x00000010312b7819 */ /* 0x040fe400000006ff */
[----:B------:R-:W-:Y:S02]  /*98c0*/  LOP3.LUT R44, R49, 0xffff0000, RZ, 0xc0, !PT ;  /* 0xffff0000312c7812 */ /* 0x000fe400078ec0ff */
[C---:B------:R-:W-:Y:S02]  /*98d0*/  SHF.L.U32 R45, R50.reuse, 0x10, RZ ;  /* 0x00000010322d7819 */ /* 0x040fe400000006ff */
[----:B------:R-:W-:Y:S01]  /*98e0*/  LOP3.LUT R46, R50, 0xffff0000, RZ, 0xc0, !PT ;  /* 0xffff0000322e7812 */ /* 0x000fe200078ec0ff */
[----:B------:R-:W1:Y:S01]  /*98f0*/  LDTM.x32 R4, tmem[UR4+0x60] ;  /* 0x00006004000479ee */ /* 0x000e6200082c0000 */
[C---:B------:R-:W-:Y:S01]  /*9900*/  SHF.L.U32 R47, R51.reuse, 0x10, RZ ;  /* 0x00000010332f7819 */ /* 0x040fe200000006ff */
[----:B------:R-:W-:Y:S01]  /*9910*/  NOP ;  /* 0x0000000000007918 */ /* 0x000fe20000000000 */
[----:B------:R-:W-:Y:S02]  /*9920*/  LOP3.LUT R48, R51, 0xffff0000, RZ, 0xc0, !PT ;  /* 0xffff000033307812 */ /* 0x000fe400078ec0ff */
[C---:B------:R-:W-:Y:S02]  /*9930*/  SHF.L.U32 R49, R56.reuse, 0x10, RZ ;  /* 0x0000001038317819 */ /* 0x040fe400000006ff */
[----:B------:R-:W-:Y:S02]  /*9940*/  LOP3.LUT R51, R56, 0xffff0000, RZ, 0xc0, !PT ;  /* 0xffff000038337812 */ /* 0x000fe400078ec0ff */
[C---:B------:R-:W-:Y:S02]  /*9950*/  SHF.L.U32 R50, R57.reuse, 0x10, RZ ;  /* 0x0000001039327819 */ /* 0x040fe400000006ff */
[----:B---3--:R-:W-:Y:S02]  /*9960*/  LOP3.LUT R52, R57, 0xffff0000, RZ, 0xc0, !PT ;  /* 0xffff000039347812 */ /* 0x008fe400078ec0ff */
[C---:B------:R-:W-:Y:S02]  /*9970*/  SHF.L.U32 R53, R58.reuse, 0x10, RZ ;  /* 0x000000103a357819 */ /* 0x040fe400000006ff */
[----:B------:R-:W-:Y:S02]  /*9980*/  LOP3.LUT R54, R58, 0xffff0000, RZ, 0xc0, !PT ;  /* 0xffff00003a367812 */ /* 0x000fe400078ec0ff */
[----:B------:R-:W-:Y:S02]  /*9990*/  SHF.L.U32 R55, R59, 0x10, RZ ;  /* 0x000000103b377819 */ /* 0x000fe400000006ff */
[----:B------:R-:W-:Y:S02]  /*99a0*/  IADD3 R105, PT, PT, R105, 0x170, RZ ;  /* 0x0000017069697810 */ /* 0x000fe40007ffe0ff */
[----:B------:R-:W-:Y:S02]  /*99b0*/  LOP3.LUT R56, R59, 0xffff0000, RZ, 0xc0, !PT ;  /* 0xffff00003b387812 */ /* 0x000fe400078ec0ff */
[----:B------:R-:W-:Y:S01]  /*99c0*/  SHF.L.U32 R57, R64, 0x10, RZ ;  /* 0x0000001040397819 */ /* 0x000fe200000006ff */
[----:B-1----:R-:W-:Y:S01]  /*99d0*/  FMUL R4, R38, R4 ;  /* 0x0000000426047220 */ /* 0x002fe20000400000 */
[----:B------:R-:W-:Y:S01]  /*99e0*/  LOP3.LUT R58, R64, 0xffff0000, RZ, 0xc0, !PT ;  /* 0xffff0000403a7812 */ /* 0x000fe200078ec0ff */
[C---:B------:R-:W-:Y:S01]  /*99f0*/  FMUL R5, R38.reuse, R5 ;  /* 0x0000000526057220 */ /* 0x040fe20000400000 */
[----:B------:R-:W-:Y:S01]  /*9a00*/  LOP3.LUT R105, R105, 0xfefffff8, RZ, 0xc0, !PT ;  /* 0xfefffff869697812 */ /* 0x000fe200078ec0ff */
[C---:B------:R-:W-:Y:S01]  /*9a10*/  FFMA R4, R41.reuse, R40, R4 ;  /* 0x0000002829047223 */ /* 0x040fe20000000004 */
[C---:B------:R-:W-:Y:S01]  /*9a20*/  FMUL R6, R38.reuse, R6 ;  /* 0x0000000626067220 */ /* 0x040fe20000400000 */
[----:B------:R-:W-:Y:S01]  /*9a30*/  FFMA R5, R41, R42, R5 ;  /* 0x0000002a29057223 */ /* 0x000fe20000000005 */
[----:B------:R-:W-:Y:S01]  /*9a40*/  SHF.L.U32 R59, R65, 0x10, RZ ;  /* 0x00000010413b7819 */ /* 0x000fe200000006ff */
[----:B------:R1:W-:Y:S01]  /*9a50*/  SYNCS.ARRIVE.TRANS64.RED.A1T0 RZ, [R105+URZ], RZ ;  /* 0x000000ff69ff79a7 */ /* 0x0003e200081004ff */
[----:B------:R-:W-:Y:S01]  /*9a60*/  FFMA R6, R41, R43, R6 ;  /* 0x0000002b29067223 */ /* 0x000fe20000000006 */
[C---:B------:R-:W-:Y:S01]  /*9a70*/  FMUL R7, R38.reuse, R7 ;  /* 0x0000000726077220 */ /* 0x040fe20000400000 */
[----:B------:R-:W-:Y:S01]  /*9a80*/  F2FP.BF16.F32.PACK_AB R108, R5, R4 ;  /* 0x00000004056c723e */ /* 0x000fe200000010ff */
[C---:B------:R-:W-:Y:S01]  /*9a90*/  FMUL R8, R38.reuse, R8 ;  /* 0x0000000826087220 */ /* 0x040fe20000400000 */
[----:B------:R-:W-:Y:S01]  /*9aa0*/  FMUL R9, R38, R9 ;  /* 0x0000000926097220 */ /* 0x000fe20000400000 */
[----:B------:R-:W-:Y:S01]  /*9ab0*/  LOP3.LUT R60, R65, 0xffff0000, RZ, 0xc0, !PT ;  /* 0xffff0000413c7812 */ /* 0x000fe200078ec0ff */
[C---:B------:R-:W-:Y:S01]  /*9ac0*/  FFMA R7, R41.reuse, R44, R7 ;  /* 0x0000002c29077223 */ /* 0x040fe20000000007 */
[C---:B------:R-:W-:Y:S01]  /*9ad0*/  FFMA R8, R41.reuse, R45, R8 ;  /* 0x0000002d29087223 */ /* 0x040fe20000000008 */
[----:B------:R-:W-:Y:S01]  /*9ae0*/  SHF.L.U32 R61, R66, 0x10, RZ ;  /* 0x00000010423d7819 */ /* 0x000fe200000006ff */
[----:B------:R-:W-:Y:S01]  /*9af0*/  FFMA R9, R41, R46, R9 ;  /* 0x0000002e29097223 */ /* 0x000fe20000000009 */
[C---:B------:R-:W-:Y:S01]  /*9b00*/  FMUL R10, R38.reuse, R10 ;  /* 0x0000000a260a7220 */ /* 0x040fe20000400000 */
[----:B------:R-:W-:Y:S01]  /*9b10*/  F2FP.BF16.F32.PACK_AB R109, R7, R6 ;  /* 0x00000006076d723e */ /* 0x000fe200000010ff */
[C---:B------:R-:W-:Y:S01]  /*9b20*/  FMUL R11, R38.reuse, R11 ;  /* 0x0000000b260b7220 */ /* 0x040fe20000400000 */
[----:B------:R-:W-:Y:S01]  /*9b30*/  FMUL R0, R38, R12 ;  /* 0x0000000c26007220 */ /* 0x000fe20000400000 */
[----:B------:R-:W-:Y:S01]  /*9b40*/  F2FP.BF16.F32.PACK_AB R110, R9, R8 ;  /* 0x00000008096e723e */ /* 0x000fe200000010ff */
[C---:B------:R-:W-:Y:S01]  /*9b50*/  FFMA R10, R41.reuse, R47, R10 ;  /* 0x0000002f290a7223 */ /* 0x040fe2000000000a */
[C---:B------:R-:W-:Y:S01]  /*9b60*/  FFMA R11, R41.reuse, R48, R11 ;  /* 0x00000030290b7223 */ /* 0x040fe2000000000b */
[----:B------:R-:W-:Y:S01]  /*9b70*/  LOP3.LUT R62, R66, 0xffff0000, RZ, 0xc0, !PT ;  /* 0xffff0000423e7812 */ /* 0x000fe200078ec0ff */
[----:B------:R-:W-:Y:S01]  /*9b80*/  FFMA R0, R41, R49, R0 ;  /* 0x0000003129007223 */ /* 0x000fe20000000000 */
[C---:B------:R-:W-:Y:S01]  /*9b90*/  FMUL R2, R38.reuse, R13 ;  /* 0x0000000d26027220 */ /* 0x040fe20000400000 */
[----:B------:R-:W-:Y:S01]  /*9ba0*/  SHF.L.U32 R63, R67, 0x10, RZ ;  /* 0x00000010433f7819 */ /* 0x000fe200000006ff */
[C---:B------:R-:W-:Y:S01]  /*9bb0*/  FMUL R3, R38.reuse, R14 ;  /* 0x0000000e26037220 */ /* 0x040fe20000400000 */
[----:B------:R-:W-:Y:S01]  /*9bc0*/  F2FP.BF16.F32.PACK_AB R111, R11, R10 ;  /* 0x0000000a0b6f723e */ /* 0x000fe200000010ff */
[----:B------:R-:W-:Y:S01]  /*9bd0*/  FFMA R2, R41, R51, R2 ;  /* 0x0000003329027223 */ /* 0x000fe20000000002 */
[C---:B------:R-:W-:Y:S01]  /*9be0*/  FMUL R15, R38.reuse, R15 ;  /* 0x0000000f260f7220 */ /* 0x040fe20000400000 */
[C---:B------:R-:W-:Y:S01]  /*9bf0*/  FMUL R12, R38.reuse, R16 ;  /* 0x00000010260c7220 */ /* 0x040fe20000400000 */
[----:B------:R-:W-:Y:S01]  /*9c00*/  FMUL R13, R38, R17 ;  /* 0x00000011260d7220 */ /* 0x000fe20000400000 */
[----:B------:R1:W-:Y:S01]  /*9c10*/  STS.128 [R84+0x6000], R108 ;  /* 0x0060006c54007388 */ /* 0x0003e20000000c00 */
[----:B------:R-:W-:Y:S01]  /*9c20*/  LOP3.LUT R64, R67, 0xffff0000, RZ, 0xc0, !PT ;  /* 0xffff000043407812 */ /* 0x000fe200078ec0ff */
[C---:B------:R-:W-:Y:S01]  /*9c30*/  FFMA R3, R41.reuse, R50, R3 ;  /* 0x0000003229037223 */ /* 0x040fe20000000003 */
[----:B------:R-:W-:Y:S01]  /*9c40*/  SHF.L.U32 R65, R72, 0x10, RZ ;  /* 0x0000001048417819 */ /* 0x000fe200000006ff */
[C---:B------:R-:W-:Y:S01]  /*9c50*/  FFMA R15, R41.reuse, R52, R15 ;  /* 0x00000034290f7223 */ /* 0x040fe2000000000f */
[----:B------:R-:W-:Y:S01]  /*9c60*/  F2FP.BF16.F32.PACK_AB R112, R2, R0 ;  /* 0x000000000270723e */ /* 0x000fe200000010ff */
[C---:B------:R-:W-:Y:S01]  /*9c70*/  FFMA R12, R41.reuse, R53, R12 ;  /* 0x00000035290c7223 */ /* 0x040fe2000000000c */
[C---:B------:R-:W-:Y:S01]  /*9c80*/  FFMA R13, R41.reuse, R54, R13 ;  /* 0x00000036290d7223 */ /* 0x040fe2000000000d */
[C---:B------:R-:W-:Y:S01]  /*9c90*/  FMUL R14, R38.reuse, R18 ;  /* 0x00000012260e7220 */ /* 0x040fe20000400000 */
[C---:B------:R-:W-:Y:S01]  /*9ca0*/  FMUL R19, R38.reuse, R19 ;  /* 0x0000001326137220 */ /* 0x040fe20000400000 */
[C---:B------:R-:W-:Y:S01]  /*9cb0*/  FMUL R16, R38.reuse, R20 ;  /* 0x0000001426107220 */ /* 0x040fe20000400000 */
[C---:B------:R-:W-:Y:S01]  /*9cc0*/  FMUL R17, R38.reuse, R21 ;  /* 0x0000001526117220 */ /* 0x040fe20000400000 */
[C---:B------:R-:W-:Y:S01]  /*9cd0*/  FFMA R14, R41.reuse, R55, R14 ;  /* 0x00000037290e7223 */ /* 0x040fe2000000000e */
        /* <DEDUP_REMOVED lines=9> */
[----:B------:R-:W-:Y:S01]  /*9d70*/  FFMA R23, R41, R60, R23 ;  /* 0x0000003c29177223 */ /* 0x000fe20000000017 */
[C---:B------:R-:W-:Y:S01]  /*9d80*/  FMUL R27, R38.reuse, R27 ;  /* 0x0000001b261b7220 */ /* 0x040fe20000400000 */
[----:B------:R-:W-:Y:S01]  /*9d90*/  F2FP.BF16.F32.PACK_AB R113, R15, R3 ;  /* 0x000000030f71723e */ /* 0x000fe200000010ff */
[----:B------:R-:W-:Y:S01]  /*9da0*/  FFMA R20, R41, R61, R20 ;  /* 0x0000003d29147223 */ /* 0x000fe20000000014 */
[----:B------:R-:W-:Y:S01]  /*9db0*/  F2FP.BF16.F32.PACK_AB R114, R13, R12 ;  /* 0x0000000c0d72723e */ /* 0x000fe200000010ff */
[----:B------:R-:W-:Y:S01]  /*9dc0*/  FMUL R24, R38, R28 ;  /* 0x0000001c26187220 */ /* 0x000fe20000400000 */
[----:B------:R-:W-:Y:S01]  /*9dd0*/  F2FP.BF16.F32.PACK_AB R115, R19, R14 ;  /* 0x0000000e1373723e */ /* 0x000fe200000010ff */
[----:B------:R-:W-:Y:S01]  /*9de0*/  FFMA R21, R41, R62, R21 ;  /* 0x0000003e29157223 */ /* 0x000fe20000000015 */
[----:B------:R-:W-:Y:S01]  /*9df0*/  LOP3.LUT R66, R72, 0xffff0000, RZ, 0xc0, !PT ;  /* 0xffff000048427812 */ /* 0x000fe200078ec0ff */
[C---:B------:R-:W-:Y:S01]  /*9e00*/  FMUL R25, R38.reuse, R29 ;  /* 0x0000001d26197220 */ /* 0x040fe20000400000 */
[----:B------:R-:W-:Y:S01]  /*9e10*/  SHF.L.U32 R67, R73, 0x10, RZ ;  /* 0x0000001049437819 */ /* 0x000fe200000006ff */
[----:B------:R1:W-:Y:S01]  /*9e20*/  STS.128 [R100+0x6010], R112 ;  /* 0x0060107064007388 */ /* 0x0003e20000000c00 */
[----:B------:R-:W-:Y:S01]  /*9e30*/  FFMA R22, R41, R63, R22 ;  /* 0x0000003f29167223 */ /* 0x000fe20000000016 */
[----:B------:R-:W-:Y:S01]  /*9e40*/  LOP3.LUT R68, R73, 0xffff0000, RZ, 0xc0, !PT ;  /* 0xffff000049447812 */ /* 0x000fe200078ec0ff */
[----:B------:R-:W-:Y:S01]  /*9e50*/  FMUL R26, R38, R30 ;  /* 0x0000001e261a7220 */ /* 0x000fe20000400000 */
[C---:B------:R-:W-:Y:S01]  /*9e60*/  FFMA R27, R41.reuse, R64, R27 ;  /* 0x00000040291b7223 */ /* 0x040fe2000000001b */
[----:B------:R-:W-:Y:S01]  /*9e70*/  SHF.L.U32 R69, R74, 0x10, RZ ;  /* 0x000000104a457819 */ /* 0x000fe200000006ff */
[----:B------:R-:W-:Y:S01]  /*9e80*/  FMUL R31, R38, R31 ;  /* 0x0000001f261f7220 */ /* 0x000fe20000400000 */
[C---:B------:R-:W-:Y:S01]  /*9e90*/  FFMA R24, R41.reuse, R65, R24 ;  /* 0x0000004129187223 */ /* 0x040fe20000000018 */
[----:B------:R-:W-:Y:S01]  /*9ea0*/  LOP3.LUT R70, R74, 0xffff0000, RZ, 0xc0, !PT ;  /* 0xffff00004a467812 */ /* 0x000fe200078ec0ff */
[C---:B------:R-:W-:Y:S01]  /*9eb0*/  FMUL R28, R38.reuse, R32 ;  /* 0x00000020261c7220 */ /* 0x040fe20000400000 */
[----:B------:R-:W-:Y:S01]  /*9ec0*/  FFMA R25, R41, R66, R25 ;  /* 0x0000004229197223 */ /* 0x000fe20000000019 */
[----:B------:R-:W-:Y:S01]  /*9ed0*/  SHF.L.U32 R71, R75, 0x10, RZ ;  /* 0x000000104b477819 */ /* 0x000fe200000006ff */
[C---:B------:R-:W-:Y:S01]  /*9ee0*/  FMUL R29, R38.reuse, R33 ;  /* 0x00000021261d7220 */ /* 0x040fe20000400000 */
[----:B------:R-:W-:Y:S01]  /*9ef0*/  FFMA R26, R41, R67, R26 ;  /* 0x00000043291a7223 */ /* 0x000fe2000000001a */
[----:B------:R-:W-:Y:S01]  /*9f00*/  LOP3.LUT R72, R75, 0xffff0000, RZ, 0xc0, !PT ;  /* 0xffff00004b487812 */ /* 0x000fe200078ec0ff */
        /* <DEDUP_REMOVED lines=29> */
[----:B------:R-:W-:Y:S01]  /*a0e0*/  R2UR UR12, R101 ;  /* 0x00000000650c72ca */ /* 0x000fe200000e0000 */
[----:B------:R-:W-:Y:S02]  /*a0f0*/  UIADD3 UR8, UPT, UPT, UR49, 0x6200, URZ ;  /* 0x0000620031087890 */ /* 0x000fe4000fffe0ff */
[----:B---3--:R-:W-:Y:S04]  /*a100*/  UIADD3 UR4, UP0, UPT, UR6, 0x680, URZ ;  /* 0x0000068006047890 */ /* 0x008fe8000ff1e0ff */
[----:B------:R-:W-:Y:S09]  /*a110*/  UIADD3.X UR5, UPT, UPT, URZ, UR7, URZ, UP0, !UPT ;  /* 0x00000007ff057290 */ /* 0x000ff200087fe4ff */
[----:B------:R3:W-:Y:S01]  /*a120*/  UTMASTG.4D.IM2COL [UR8], [UR4] ;  /* 0x00000008040073b5 */ /* 0x0007e20008058000 */
[----:B------:R0:W-:Y:S01]  /*a130*/  UTMACMDFLUSH ;  /* 0x00000000000079b7 */ /* 0x0001e20000000000 */
[----:B---3--:R-:W-:Y:S04]  /*a140*/  DEPBAR.LE SB0, 0x1 ;  /* 0x000080400000791a */ /* 0x008fe80000000000 */
.L_x_148:
[----:B------:R-:W-:Y:S05]  /*a150*/  BSYNC.RECONVERGENT B0 ;  /* 0x0000000000007941 */ /* 0x000fea0003800200 */
.L_x_147:
[----:B------:R-:W-:Y:S01]  /*a160*/  BAR.SYNC.DEFER_BLOCKING 0x1, 0x80 ;  /* 0x0042000000007b1d */ /* 0x000fe20000010000 */
[----:B------:R-:W-:Y:S01]  /*a170*/  UISETP.NE.AND UP0, UPT, UR53, -0x4, UPT ;  /* 0xfffffffc3500788c */ /* 0x000fe2000bf05270 */
[----:B------:R-:W-:Y:S08]  /*a180*/  IADD3 R0, PT, PT, R36, 0x1, RZ ;  /* 0x0000000124007810 */ /* 0x000ff00007ffe0ff */
[----:B------:R-:W-:Y:S05]  /*a190*/  BRA.U !UP0, `(.L_x_149) ;  /* 0x0000000108247547 */ /* 0x000fea000b800000 */
[----:B------:R-:W-:Y:S01]  /*a1a0*/  ISETP.NE.AND P0, PT, R104, RZ, PT ;  /* 0x000000ff6800720c */ /* 0x000fe20003f05270 */
[----:B------:R-:W-:Y:S01]  /*a1b0*/  IMAD.U32 R2, RZ, RZ, UR50 ;  /* 0x00000032ff027e24 */ /* 0x000fe2000f8e00ff */
[----:B------:R-:W-:Y:S04]  /*a1c0*/  UIADD3 UR4, UPT, UPT, UR50, 0x1, URZ ;  /* 0x0000000132047890 */ /* 0x000fe8000fffe0ff */
[----:B------:R-:W-:Y:S04]  /*a1d0*/  UISETP.NE.AND UP0, UPT, UR4, 0x4, UPT ;  /* 0x000000040400788c */ /* 0x000fe8000bf05270 */
[----:B------:R-:W-:Y:S03]  /*a1e0*/  USEL UR50, UR4, URZ, UP0 ;  /* 0x000000ff04327287 */ /* 0x000fe60008000000 */
[----:B------:R-:W-:Y:S05]  /*a1f0*/  @P0 LEA R2, R2, UR49, 0x3 ;  /* 0x0000003102020c11 */ /* 0x000fea000f8e18ff */
[----:B------:R-:W-:Y:S05]  /*a200*/  @P0 VIADD R2, R2, 0x120 ;  /* 0x0000012002020836 */ /* 0x000fea0000000000 */
[----:B------:R-:W-:Y:S04]  /*a210*/  @P0 PRMT R2, R107, 0x654, R2 ;  /* 0x000006546b020816 */ /* 0x000fe80000000002 */
[----:B------:R3:W-:Y:S03]  /*a220*/  @P0 SYNCS.ARRIVE.TRANS64.RED.A1T0 RZ, [R2+URZ], RZ ;  /* 0x000000ff02ff09a7 */ /* 0x0007e600081004ff */
.L_x_149:
[----:B------:R-:W-:Y:S01]  /*a230*/  R2UR UR5, R95 ;  /* 0x000000005f0572ca */ /* 0x000fe200000e0000 */
[----:B------:R-:W-:Y:S01]  /*a240*/  UISETP.NE.AND UP0, UPT, UR62, URZ, UPT ;  /* 0x000000ff3e00728c */ /* 0x000fe2000bf05270 */
[----:B------:R-:W-:Y:S01]  /*a250*/  R2UR UR4, R96 ;  /* 0x00000000600472ca */ /* 0x000fe200000e0000 */
[----:B------:R-:W-:Y:S01]  /*a260*/  UIADD3 UR53, UPT, UPT, UR53, 0x4, URZ ;  /* 0x0000000435357890 */ /* 0x000fe2000fffe0ff */
[C---:B------:R-:W-:Y:S01]  /*a270*/  ISETP.NE.AND P0, PT, R0.reuse, 0x2, PT ;  /* 0x000000020000780c */ /* 0x040fe20003f05270 */
[----:B------:R-:W-:Y:S01]  /*a280*/  UMOV UR52, UR63 ;  /* 0x0000003f00347c82 */ /* 0x000fe20008000000 */
[----:B------:R-:W-:Y:S02]  /*a290*/  LOP3.LUT R81, R81, 0x1, RZ, 0x3c, !PT ;  /* 0x0000000151517812 */ /* 0x000fe400078e3cff */
[----:B------:R-:W-:Y:S02]  /*a2a0*/  SEL R3, RZ, 0x1, P0 ;  /* 0x00000001ff037807 */ /* 0x000fe40000000000 */
[----:B------:R-:W-:Y:S02]  /*a2b0*/  SEL R36, R0, RZ, P0 ;  /* 0x000000ff00247207 */ /* 0x000fe40000000000 */
[----:B------:R-:W-:Y:S01]  /*a2c0*/  LOP3.LUT R82, R82, R3, RZ, 0x3c, !PT ;  /* 0x0000000352527212 */ /* 0x000fe200078e3cff */
[----:B------:R-:W-:Y:S02]  /*a2d0*/  UIADD3 UR21, UPT, UPT, UR36, UR5, URZ ;  /* 0x0000000524157290 */ /* 0x000fe4000fffe0ff */
[----:B------:R-:W-:Y:S01]  /*a2e0*/  UIADD3 UR51, UPT, UPT, UR37, UR4, URZ ;  /* 0x0000000425337290 */ /* 0x000fe2000fffe0ff */
[----:B------:R-:W-:Y:S11]  /*a2f0*/  BRA.U UP0, `(.L_x_150) ;  /* 0xffffffbd00887547 */ /* 0x000ff6000b83ffff */
[----:B------:R-:W-:-:S13]  /*a300*/  R2UR UR4, R97 ;  /* 0x00000000610472ca */ /* 0x000fda00000e0000 */
[----:B------:R-:W-:-:S09]  /*a310*/  UISETP.NE.AND UP0, UPT, UR4, URZ, UPT ;  /* 0x000000ff0400728c */ /* 0x000fd2000bf05270 */
[----:B------:R-:W-:Y:S05]  /*a320*/  BRA.U !UP0, `(.L_x_151) ;  /* 0x0000000108487547 */ /* 0x000fea000b800000 */
[----:B------:R-:W4:Y:S02]  /*a330*/  LDCU.64 UR4, c[0x0][0x890] ;  /* 0x00011200ff0477ac */ /* 0x000f240008000a00 */
[----:B----4-:R-:W-:-:S04]  /*a340*/  UISETP.NE.U32.AND UP0, UPT, UR4, URZ, UPT ;  /* 0x000000ff0400728c */ /* 0x010fc8000bf05070 */
[----:B------:R-:W-:-:S09]  /*a350*/  UISETP.NE.AND.EX UP0, UPT, UR5, URZ, UPT, UP0 ;  /* 0x000000ff0500728c */ /* 0x000fd2000bf05300 */
[----:B------:R-:W-:Y:S05]  /*a360*/  BRA.U UP0, `(.L_x_152) ;  /* 0x00000001000c7547 */ /* 0x000fea000b800000 */
[----:B------:R-:W-:-:S13]  /*a370*/  FSETP.NEU.AND P0, PT, R41, RZ, PT ;  /* 0x000000ff2900720b */ /* 0x000fda0003f0d000 */
[----:B------:R-:W-:Y:S05]  /*a380*/  @!P0 EXIT ;  /* 0x000000000000894d */ /* 0x000fea0003800000 */
[----:B------:R-:W-:Y:S05]  /*a390*/  BRA `(.L_x_151) ;  /* 0x00000000002c7947 */ /* 0x000fea0003800000 */
.L_x_152:
[----:B------:R-:W-:Y:S01]  /*a3a0*/  ISETP.NE.AND P0, PT, R103, RZ, PT ;  /* 0x000000ff6700720c */ /* 0x000fe20003f05270 */
[----:B------:R-:W-:-:S12]  /*a3b0*/  BSSY.RECONVERGENT B0, `(.L_x_151) ;  /* 0x0000009000007945 */ /* 0x000fd80003800200 */
[----:B------:R-:W-:Y:S05]  /*a3c0*/  @P0 BRA `(.L_x_153) ;  /* 0x0000000000140947 */ /* 0x000fea0003800000 */
[----:B------:R-:W4:Y:S02]  /*a3d0*/  LDCU.64 UR4, c[0x0][0x888] ;  /* 0x00011100ff0477ac */ /* 0x000f240008000a00 */
[----:B----4-:R-:W-:-:S04]  /*a3e0*/  ISETP.NE.U32.AND P0, PT, RZ, UR4, PT ;  /* 0x00000004ff007c0c */ /* 0x010fc8000bf05070 */
[----:B------:R-:W-:-:S13]  /*a3f0*/  ISETP.NE.AND.EX P0, PT, RZ, UR5, PT, P0 ;  /* 0x00000005ff007c0c */ /* 0x000fda000bf05300 */
[----:B------:R-:W-:Y:S05]  /*a400*/  @!P0 EXIT ;  /* 0x000000000000894d */ /* 0x000fea0003800000 */
[----:B------:R-:W-:Y:S05]  /*a410*/  BRA `(.L_x_154) ;  /* 0x0000000000087947 */ /* 0x000fea0003800000 */
.L_x_153:
[----:B------:R-:W-:-:S13]  /*a420*/  FSETP.NEU.AND P0, PT, R41, RZ, PT ;  /* 0x000000ff2900720b */ /* 0x000fda0003f0d000 */
[----:B------:R-:W-:Y:S05]  /*a430*/  @!P0 EXIT ;  /* 0x000000000000894d */ /* 0x000fea0003800000 */
.L_x_154:
[----:B------:R-:W-:Y:S05]  /*a440*/  BSYNC.RECONVERGENT B0 ;  /* 0x0000000000007941 */ /* 0x000fea0003800200 */
.L_x_151:
[----:B------:R-:W4:Y:S01]  /*a450*/  S2UR UR5, SR_CgaCtaId ;  /* 0x00000000000579c3 */ /* 0x000f220000008800 */
[----:B------:R-:W-:Y:S01]  /*a460*/  ULEA UR4, UR50, UR49, 0x3 ;  /* 0x0000003132047291 */ /* 0x000fe2000f8e18ff */
[----:B------:R-:W-:-:S04]  /*a470*/  DEPBAR.LE SB0, 0x0 ;  /* 0x000080000000791a */ /* 0x000fc80000000000 */
[----:B------:R-:W-:-:S04]  /*a480*/  UIADD3 UR4, UPT, UPT, UR4, 0x120, URZ ;  /* 0x0000012004047890 */ /* 0x000fc8000fffe0ff */
[----:B----4-:R-:W-:-:S09]  /*a490*/  UPRMT UR4, UR5, 0x654, UR4 ;  /* 0x0000065405047896 */ /* 0x010fd20008000004 */
[----:B------:R-:W-:Y:S01]  /*a4a0*/  SYNCS.ARRIVE.TRANS64.RED.A1T0 RZ, [UR4], RZ ;  /* 0x000000ffffff79a7 */ /* 0x000fe20008100404 */
[----:B------:R-:W-:Y:S05]  /*a4b0*/  EXIT ;  /* 0x000000000000794d */ /* 0x000fea0003800000 */
.L_x_25:
[----:B------:R-:W-:Y:S07]  /*a4c0*/  MOV R0, UR9 ;  /* 0x0000000900007c02 */ /* 0x000fee0008000f00 */
.L_x_155:
[----:B-1----:R1:W2:Y:S02]  /*a4d0*/  SYNCS.PHASECHK.TRANS64.TRYWAIT P0, [R0+URZ+0x80], R5 ;  /* 0x00008005000075a7 */ /* 0x0022a400080011ff */
[----:B--2---:R-:W-:Y:S05]  /*a4e0*/  @!P0 NANOSLEEP.SYNCS 0x989680 ;  /* 0x009896800000895d */ /* 0x004fea0003900000 */
[----:B------:R-:W2:Y:S02]  /*a4f0*/  @!P0 SYNCS.PHASECHK.TRANS64 P0, [R0+URZ+0x80], R5 ;  /* 0x00008005000085a7 */ /* 0x000ea400080010ff */
[----:B--2---:R-:W-:Y:S05]  /*a500*/  @!P0 BRA `(.L_x_155) ;  /* 0xfffffffc00f08947 */ /* 0x004fea000383ffff */
[----:B------:R-:W-:Y:S05]  /*a510*/  BRA `(.L_x_24) ;  /* 0xffffff7400e47947 */ /* 0x000fea000383ffff */
.L_x_32:
[----:B------:R-:W-:Y:S07]  /*a520*/  MOV R0, UR9 ;  /* 0x0000000900007c02 */ /* 0x000fee0008000f00 */
.L_x_156:
[----:B-1----:R1:W2:Y:S02]  /*a530*/  SYNCS.PHASECHK.TRANS64.TRYWAIT P0, [R0+URZ+0x80], R5 ;  /* 0x00008005000075a7 */ /* 0x0022a400080011ff */
[----:B--2---:R-:W-:Y:S05]  /*a540*/  @!P0 NANOSLEEP.SYNCS 0x989680 ;  /* 0x009896800000895d */ /* 0x004fea0003900000 */
[----:B------:R-:W2:Y:S02]  /*a550*/  @!P0 SYNCS.PHASECHK.TRANS64 P0, [R0+URZ+0x80], R5 ;  /* 0x00008005000085a7 */ /* 0x000ea400080010ff */
[----:B--2---:R-:W-:Y:S05]  /*a560*/  @!P0 BRA `(.L_x_156) ;  /* 0xfffffffc00f08947 */ /* 0x004fea000383ffff */
[----:B------:R-:W-:Y:S05]  /*a570*/  BRA `(.L_x_31) ;  /* 0xffffff7c00407947 */ /* 0x000fea000383ffff */
.L_x_37:
[----:B------:R-:W-:-:S07]  /*a580*/  MOV R0, UR25 ;  /* 0x0000001900007c02 */ /* 0x000fce0008000f00 */
.L_x_157:
[----:B-1----:R1:W2:Y:S02]  /*a590*/  SYNCS.PHASECHK.TRANS64.TRYWAIT P0, [R0+URZ+0x150], R3 ;  /* 0x00015003000075a7 */ /* 0x0022a400080011ff */
[----:B--2---:R-:W-:Y:S05]  /*a5a0*/  @!P0 NANOSLEEP.SYNCS 0x989680 ;  /* 0x009896800000895d */ /* 0x004fea0003900000 */
[----:B------:R-:W2:Y:S02]  /*a5b0*/  @!P0 SYNCS.PHASECHK.TRANS64 P0, [R0+URZ+0x150], R3 ;  /* 0x00015003000085a7 */ /* 0x000ea400080010ff */
[----:B--2---:R-:W-:Y:S05]  /*a5c0*/  @!P0 BRA `(.L_x_157) ;  /* 0xfffffffc00f08947 */ /* 0x004fea000383ffff */
[----:B------:R-:W-:Y:S05]  /*a5d0*/  BRA `(.L_x_158) ;  /* 0xffffff80000c7947 */ /* 0x000fea000383ffff */
.L_x_41:
[----:B------:R-:W-:-:S07]  /*a5e0*/  MOV R0, UR4 ;  /* 0x0000000400007c02 */ /* 0x000fce0008000f00 */
.L_x_159:
[----:B-1----:R1:W2:Y:S02]  /*a5f0*/  SYNCS.PHASECHK.TRANS64.TRYWAIT P0, [R0+URZ], R3 ;  /* 0x00000003000075a7 */ /* 0x0022a400080011ff */
[----:B--2---:R-:W-:Y:S05]  /*a600*/  @!P0 NANOSLEEP.SYNCS 0x989680 ;  /* 0x009896800000895d */ /* 0x004fea0003900000 */
[----:B------:R-:W2:Y:S02]  /*a610*/  @!P0 SYNCS.PHASECHK.TRANS64 P0, [R0+URZ], R3 ;  /* 0x00000003000085a7 */ /* 0x000ea400080010ff */
[----:B--2---:R-:W-:Y:S05]  /*a620*/  @!P0 BRA `(.L_x_159) ;  /* 0xfffffffc00f08947 */ /* 0x004fea000383ffff */
[----:B------:R-:W-:Y:S05]  /*a630*/  BRA `(.L_x_160) ;  /* 0xffffff8400a47947 */ /* 0x000fea000383ffff */
.L_x_42:
[----:B------:R-:W-:-:S07]  /*a640*/  MOV R0, UR5 ;  /* 0x0000000500007c02 */ /* 0x000fce0008000f00 */
.L_x_161:
[----:B-1----:R1:W2:Y:S02]  /*a650*/  SYNCS.PHASECHK.TRANS64.TRYWAIT P0, [R0+URZ], R3 ;  /* 0x00000003000075a7 */ /* 0x0022a400080011ff */
[----:B--2---:R-:W-:Y:S05]  /*a660*/  @!P0 NANOSLEEP.SYNCS 0x989680 ;  /* 0x009896800000895d */ /* 0x004fea0003900000 */
[----:B------:R-:W2:Y:S02]  /*a670*/  @!P0 SYNCS.PHASECHK.TRANS64 P0, [R0+URZ], R3 ;  /* 0x00000003000085a7 */ /* 0x000ea400080010ff */
[----:B--2---:R-:W-:Y:S05]  /*a680*/  @!P0 BRA `(.L_x_161) ;  /* 0xfffffffc00f08947 */ /* 0x004fea000383ffff */
[----:B------:R-:W-:Y:S05]  /*a690*/  BRA `(.L_x_162) ;  /* 0xffffff8400b47947 */ /* 0x000fea000383ffff */
.L_x_43:
[----:B------:R-:W-:-:S07]  /*a6a0*/  MOV R0, UR5 ;  /* 0x0000000500007c02 */ /* 0x000fce0008000f00 */
.L_x_163:
[----:B-1----:R1:W2:Y:S02]  /*a6b0*/  SYNCS.PHASECHK.TRANS64.TRYWAIT P0, [R0+URZ], R3 ;  /* 0x00000003000075a7 */ /* 0x0022a400080011ff */
[----:B--2---:R-:W-:Y:S05]  /*a6c0*/  @!P0 NANOSLEEP.SYNCS 0x989680 ;  /* 0x009896800000895d */ /* 0x004fea0003900000 */
[----:B------:R-:W2:Y:S02]  /*a6d0*/  @!P0 SYNCS.PHASECHK.TRANS64 P0, [R0+URZ], R3 ;  /* 0x00000003000085a7 */ /* 0x000ea400080010ff */
[----:B--2---:R-:W-:Y:S05]  /*a6e0*/  @!P0 BRA `(.L_x_163) ;  /* 0xfffffffc00f08947 */ /* 0x004fea000383ffff */
[----:B------:R-:W-:Y:S05]  /*a6f0*/  BRA `(.L_x_164) ;  /* 0xffffff8400c47947 */ /* 0x000fea000383ffff */
.L_x_44:
[----:B------:R-:W-:-:S07]  /*a700*/  MOV R0, UR5 ;  /* 0x0000000500007c02 */ /* 0x000fce0008000f00 */
.L_x_165:
[----:B-1----:R1:W2:Y:S02]  /*a710*/  SYNCS.PHASECHK.TRANS64.TRYWAIT P0, [R0+URZ], R3 ;  /* 0x00000003000075a7 */ /* 0x0022a400080011ff */
[----:B--2---:R-:W-:Y:S05]  /*a720*/  @!P0 NANOSLEEP.SYNCS 0x989680 ;  /* 0x009896800000895d */ /* 0x004fea0003900000 */
[----:B------:R-:W2:Y:S02]  /*a730*/  @!P0 SYNCS.PHASECHK.TRANS64 P0, [R0+URZ], R3 ;  /* 0x00000003000085a7 */ /* 0x000ea400080010ff */
[----:B--2---:R-:W-:Y:S05]  /*a740*/  @!P0 BRA `(.L_x_165) ;  /* 0xfffffffc00f08947 */ /* 0x004fea000383ffff */
[----:B------:R-:W-:Y:S05]  /*a750*/  BRA `(.L_x_166) ;  /* 0xffffff8400d47947 */ /* 0x000fea000383ffff */
.L_x_45:
[----:B------:R-:W-:-:S07]  /*a760*/  MOV R0, UR5 ;  /* 0x0000000500007c02 */ /* 0x000fce0008000f00 */
.L_x_167:
[----:B-1----:R1:W2:Y:S02]  /*a770*/  SYNCS.PHASECHK.TRANS64.TRYWAIT P0, [R0+URZ], R3 ;  /* 0x00000003000075a7 */ /* 0x0022a400080011ff */
[----:B--2---:R-:W-:Y:S05]  /*a780*/  @!P0 NANOSLEEP.SYNCS 0x989680 ;  /* 0x009896800000895d */ /* 0x004fea0003900000 */
[----:B------:R-:W2:Y:S02]  /*a790*/  @!P0 SYNCS.PHASECHK.TRANS64 P0, [R0+URZ], R3 ;  /* 0x00000003000085a7 */ /* 0x000ea400080010ff */
[----:B--2---:R-:W-:Y:S05]  /*a7a0*/  @!P0 BRA `(.L_x_167) ;  /* 0xfffffffc00f08947 */ /* 0x004fea000383ffff */
[----:B------:R-:W-:Y:S05]  /*a7b0*/  BRA `(.L_x_168) ;  /* 0xffffff8400e47947 */ /* 0x000fea000383ffff */
.L_x_46:
[----:B------:R-:W-:-:S07]  /*a7c0*/  MOV R0, UR5 ;  /* 0x0000000500007c02 */ /* 0x000fce0008000f00 */
.L_x_169:
[----:B-1----:R1:W2:Y:S02]  /*a7d0*/  SYNCS.PHASECHK.TRANS64.TRYWAIT P0, [R0+URZ], R3 ;  /* 0x00000003000075a7 */ /* 0x0022a400080011ff */
[----:B--2---:R-:W-:Y:S05]  /*a7e0*/  @!P0 NANOSLEEP.SYNCS 0x989680 ;  /* 0x009896800000895d */ /* 0x004fea0003900000 */
[----:B------:R-:W2:Y:S02]  /*a7f0*/  @!P0 SYNCS.PHASECHK.TRANS64 P0, [R0+URZ], R3 ;  /* 0x00000003000085a7 */ /* 0x000ea400080010ff */
[----:B--2---:R-:W-:Y:S05]  /*a800*/  @!P0 BRA `(.L_x_169) ;  /* 0xfffffffc00f08947 */ /* 0x004fea000383ffff */
[----:B------:R-:W-:Y:S05]  /*a810*/  BRA `(.L_x_170) ;  /* 0xffffff8400f47947 */ /* 0x000fea000383ffff */
.L_x_47:
[----:B------:R-:W-:-:S07]  /*a820*/  MOV R0, UR5 ;  /* 0x0000000500007c02 */ /* 0x000fce0008000f00 */
.L_x_171:
[----:B-1----:R1:W2:Y:S02]  /*a830*/  SYNCS.PHASECHK.TRANS64.TRYWAIT P0, [R0+URZ], R3 ;  /* 0x00000003000075a7 */ /* 0x0022a400080011ff */
[----:B--2---:R-:W-:Y:S05]  /*a840*/  @!P0 NANOSLEEP.SYNCS 0x989680 ;  /* 0x009896800000895d */ /* 0x004fea0003900000 */
[----:B------:R-:W2:Y:S02]  /*a850*/  @!P0 SYNCS.PHASECHK.TRANS64 P0, [R0+URZ], R3 ;  /* 0x00000003000085a7 */ /* 0x000ea400080010ff */
[----:B--2---:R-:W-:Y:S05]  /*a860*/  @!P0 BRA `(.L_x_171) ;  /* 0xfffffffc00f08947 */ /* 0x004fea000383ffff */
[----:B------:R-:W-:Y:S05]  /*a870*/  BRA `(.L_x_172) ;  /* 0xffffff8800047947 */ /* 0x000fea000383ffff */
.L_x_48:
[----:B------:R-:W-:-:S07]  /*a880*/  MOV R0, UR5 ;  /* 0x0000000500007c02 */ /* 0x000fce0008000f00 */
.L_x_173:
[----:B-1----:R1:W2:Y:S02]  /*a890*/  SYNCS.PHASECHK.TRANS64.TRYWAIT P0, [R0+URZ], R3 ;  /* 0x00000003000075a7 */ /* 0x0022a400080011ff */
[----:B--2---:R-:W-:Y:S05]  /*a8a0*/  @!P0 NANOSLEEP.SYNCS 0x989680 ;  /* 0x009896800000895d */ /* 0x004fea0003900000 */
[----:B------:R-:W2:Y:S02]  /*a8b0*/  @!P0 SYNCS.PHASECHK.TRANS64 P0, [R0+URZ], R3 ;  /* 0x00000003000085a7 */ /* 0x000ea400080010ff */
[----:B--2---:R-:W-:Y:S05]  /*a8c0*/  @!P0 BRA `(.L_x_173) ;  /* 0xfffffffc00f08947 */ /* 0x004fea000383ffff */
[----:B------:R-:W-:Y:S05]  /*a8d0*/  BRA `(.L_x_174) ;  /* 0xffffff8800147947 */ /* 0x000fea000383ffff */
.L_x_49:
[----:B------:R-:W-:-:S07]  /*a8e0*/  MOV R0, UR5 ;  /* 0x0000000500007c02 */ /* 0x000fce0008000f00 */
.L_x_175:
[----:B-1----:R1:W2:Y:S02]  /*a8f0*/  SYNCS.PHASECHK.TRANS64.TRYWAIT P0, [R0+URZ], R3 ;  /* 0x00000003000075a7 */ /* 0x0022a400080011ff */
[----:B--2---:R-:W-:Y:S05]  /*a900*/  @!P0 NANOSLEEP.SYNCS 0x989680 ;  /* 0x009896800000895d */ /* 0x004fea0003900000 */
[----:B------:R-:W2:Y:S02]  /*a910*/  @!P0 SYNCS.PHASECHK.TRANS64 P0, [R0+URZ], R3 ;  /* 0x00000003000085a7 */ /* 0x000ea400080010ff */
[----:B--2---:R-:W-:Y:S05]  /*a920*/  @!P0 BRA `(.L_x_175) ;  /* 0xfffffffc00f08947 */ /* 0x004fea000383ffff */
[----:B------:R-:W-:Y:S05]  /*a930*/  BRA `(.L_x_176) ;  /* 0xffffff8800247947 */ /* 0x000fea000383ffff */
.L_x_50:
[----:B------:R-:W-:-:S07]  /*a940*/  MOV R0, UR5 ;  /* 0x0000000500007c02 */ /* 0x000fce0008000f00 */
.L_x_177:
[----:B-1----:R1:W2:Y:S02]  /*a950*/  SYNCS.PHASECHK.TRANS64.TRYWAIT P0, [R0+URZ], R3 ;  /* 0x00000003000075a7 */ /* 0x0022a400080011ff */
[----:B--2---:R-:W-:Y:S05]  /*a960*/  @!P0 NANOSLEEP.SYNCS 0x989680 ;  /* 0x009896800000895d */ /* 0x004fea0003900000 */
[----:B------:R-:W2:Y:S02]  /*a970*/  @!P0 SYNCS.PHASECHK.TRANS64 P0, [R0+URZ], R3 ;  /* 0x00000003000085a7 */ /* 0x000ea400080010ff */
[----:B--2---:R-:W-:Y:S05]  /*a980*/  @!P0 BRA `(.L_x_177) ;  /* 0xfffffffc00f08947 */ /* 0x004fea000383ffff */
[----:B------:R-:W-:Y:S05]  /*a990*/  BRA `(.L_x_178) ;  /* 0xffffff8800347947 */ /* 0x000fea000383ffff */
.L_x_51:
[----:B------:R-:W-:-:S07]  /*a9a0*/  MOV R0, UR5 ;  /* 0x0000000500007c02 */ /* 0x000fce0008000f00 */
.L_x_179:
[----:B-1----:R1:W2:Y:S02]  /*a9b0*/  SYNCS.PHASECHK.TRANS64.TRYWAIT P0, [R0+URZ], R3 ;  /* 0x00000003000075a7 */ /* 0x0022a400080011ff */
[----:B--2---:R-:W-:Y:S05]  /*a9c0*/  @!P0 NANOSLEEP.SYNCS 0x989680 ;  /* 0x009896800000895d */ /* 0x004fea0003900000 */
[----:B------:R-:W2:Y:S02]  /*a9d0*/  @!P0 SYNCS.PHASECHK.TRANS64 P0, [R0+URZ], R3 ;  /* 0x00000003000085a7 */ /* 0x000ea400080010ff */
[----:B--2---:R-:W-:Y:S05]  /*a9e0*/  @!P0 BRA `(.L_x_179) ;  /* 0xfffffffc00f08947 */ /* 0x004fea000383ffff */
[----:B------:R-:W-:Y:S05]  /*a9f0*/  BRA `(.L_x_180) ;  /* 0xffffff8800447947 */ /* 0x000fea000383ffff */
.L_x_52:
[----:B------:R-:W-:-:S07]  /*aa00*/  MOV R0, UR5 ;  /* 0x0000000500007c02 */ /* 0x000fce0008000f00 */
.L_x_181:
[----:B-1----:R1:W2:Y:S02]  /*aa10*/  SYNCS.PHASECHK.TRANS64.TRYWAIT P0, [R0+URZ], R3 ;  /* 0x00000003000075a7 */ /* 0x0022a400080011ff */
[----:B--2---:R-:W-:Y:S05]  /*aa20*/  @!P0 NANOSLEEP.SYNCS 0x989680 ;  /* 0x009896800000895d */ /* 0x004fea0003900000 */
[----:B------:R-:W2:Y:S02]  /*aa30*/  @!P0 SYNCS.PHASECHK.TRANS64 P0, [R0+URZ], R3 ;  /* 0x00000003000085a7 */ /* 0x000ea400080010ff */
[----:B--2---:R-:W-:Y:S05]  /*aa40*/  @!P0 BRA `(.L_x_181) ;  /* 0xfffffffc00f08947 */ /* 0x004fea000383ffff */
[----:B------:R-:W-:Y:S05]  /*aa50*/  BRA `(.L_x_182) ;  /* 0xffffff8800547947 */ /* 0x000fea000383ffff */
.L_x_53:
[----:B------:R-:W-:-:S07]  /*aa60*/  MOV R0, UR5 ;  /* 0x0000000500007c02 */ /* 0x000fce0008000f00 */
.L_x_183:
[----:B-1----:R1:W2:Y:S02]  /*aa70*/  SYNCS.PHASECHK.TRANS64.TRYWAIT P0, [R0+URZ], R3 ;  /* 0x00000003000075a7 */ /* 0x0022a400080011ff */
[----:B--2---:R-:W-:Y:S05]  /*aa80*/  @!P0 NANOSLEEP.SYNCS 0x989680 ;  /* 0x009896800000895d */ /* 0x004fea0003900000 */
[----:B------:R-:W2:Y:S02]  /*aa90*/  @!P0 SYNCS.PHASECHK.TRANS64 P0, [R0+URZ], R3 ;  /* 0x00000003000085a7 */ /* 0x000ea400080010ff */
[----:B--2---:R-:W-:Y:S05]  /*aaa0*/  @!P0 BRA `(.L_x_183) ;  /* 0xfffffffc00f08947 */ /* 0x004fea000383ffff */
[----:B------:R-:W-:Y:S05]  /*aab0*/  BRA `(.L_x_184) ;  /* 0xffffff8800647947 */ /* 0x000fea000383ffff */
.L_x_54:
[----:B------:R-:W-:-:S07]  /*aac0*/  MOV R0, UR5 ;  /* 0x0000000500007c02 */ /* 0x000fce0008000f00 */
.L_x_185:
[----:B-1----:R1:W2:Y:S02]  /*aad0*/  SYNCS.PHASECHK.TRANS64.TRYWAIT P0, [R0+URZ], R3 ;  /* 0x00000003000075a7 */ /* 0x0022a400080011ff */
[----:B--2---:R-:W-:Y:S05]  /*aae0*/  @!P0 NANOSLEEP.SYNCS 0x989680 ;  /* 0x009896800000895d */ /* 0x004fea0003900000 */
[----:B------:R-:W2:Y:S02]  /*aaf0*/  @!P0 SYNCS.PHASECHK.TRANS64 P0, [R0+URZ], R3 ;  /* 0x00000003000085a7 */ /* 0x000ea400080010ff */
[----:B--2---:R-:W-:Y:S05]  /*ab00*/  @!P0 BRA `(.L_x_185) ;  /* 0xfffffffc00f08947 */ /* 0x004fea000383ffff */
[----:B------:R-:W-:Y:S05]  /*ab10*/  BRA `(.L_x_186) ;  /* 0xffffff8800747947 */ /* 0x000fea000383ffff */
.L_x_55:
[----:B------:R-:W-:-:S07]  /*ab20*/  MOV R0, UR5 ;  /* 0x0000000500007c02 */ /* 0x000fce0008000f00 */
.L_x_187:
[----:B-1----:R1:W2:Y:S02]  /*ab30*/  SYNCS.PHASECHK.TRANS64.TRYWAIT P0, [R0+URZ], R3 ;  /* 0x00000003000075a7 */ /* 0x0022a400080011ff */
[----:B--2---:R-:W-:Y:S05]  /*ab40*/  @!P0 NANOSLEEP.SYNCS 0x989680 ;  /* 0x009896800000895d */ /* 0x004fea0003900000 */
[----:B------:R-:W2:Y:S02]  /*ab50*/  @!P0 SYNCS.PHASECHK.TRANS64 P0, [R0+URZ], R3 ;  /* 0x00000003000085a7 */ /* 0x000ea400080010ff */
[----:B--2---:R-:W-:Y:S05]  /*ab60*/  @!P0 BRA `(.L_x_187) ;  /* 0xfffffffc00f08947 */ /* 0x004fea000383ffff */
[----:B------:R-:W-:Y:S05]  /*ab70*/  BRA `(.L_x_188) ;  /* 0xffffff8800847947 */ /* 0x000fea000383ffff */
.L_x_58:
[----:B------:R-:W-:-:S07]  /*ab80*/  MOV R4, UR4 ;  /* 0x0000000400047c02 */ /* 0x000fce0008000f00 */
.L_x_189:
[----:B--2---:R2:W3:Y:S02]  /*ab90*/  SYNCS.PHASECHK.TRANS64.TRYWAIT P1, [R4+URZ+0x158], R7 ;  /* 0x00015807040075a7 */ /* 0x0044e400080211ff */
[----:B---3--:R-:W-:Y:S05]  /*aba0*/  @!P1 NANOSLEEP.SYNCS 0x989680 ;  /* 0x009896800000995d */ /* 0x008fea0003900000 */
[----:B------:R-:W3:Y:S02]  /*abb0*/  @!P1 SYNCS.PHASECHK.TRANS64 P1, [R4+URZ+0x158], R7 ;  /* 0x00015807040095a7 */ /* 0x000ee400080210ff */
[----:B---3--:R-:W-:Y:S05]  /*abc0*/  @!P1 BRA `(.L_x_189) ;  /* 0xfffffffc00f09947 */ /* 0x008fea000383ffff */
[----:B------:R-:W-:Y:S05]  /*abd0*/  BRA `(.L_x_190) ;  /* 0xffffff8800f47947 */ /* 0x000fea000383ffff */
.L_x_59:
[----:B--2---:R-:W-:-:S07]  /*abe0*/  MOV R4, UR4 ;  /* 0x0000000400047c02 */ /* 0x004fce0008000f00 */
.L_x_191:
[----:B--2---:R2:W3:Y:S02]  /*abf0*/  SYNCS.PHASECHK.TRANS64.TRYWAIT P1, [R4+URZ+0x150], R5 ;  /* 0x00015005040075a7 */ /* 0x0044e400080211ff */
[----:B---3--:R-:W-:Y:S05]  /*ac00*/  @!P1 NANOSLEEP.SYNCS 0x989680 ;  /* 0x009896800000995d */ /* 0x008fea0003900000 */
[----:B------:R-:W3:Y:S02]  /*ac10*/  @!P1 SYNCS.PHASECHK.TRANS64 P1, [R4+URZ+0x150], R5 ;  /* 0x00015005040095a7 */ /* 0x000ee400080210ff */
[----:B---3--:R-:W-:Y:S05]  /*ac20*/  @!P1 BRA `(.L_x_191) ;  /* 0xfffffffc00f09947 */ /* 0x008fea000383ffff */
[----:B------:R-:W-:Y:S05]  /*ac30*/  BRA `(.L_x_192) ;  /* 0xffffff8800fc7947 */ /* 0x000fea000383ffff */
.L_x_69:
[----:B--2---:R-:W-:-:S04]  /*ac40*/  MOV R5, UR5 ;  /* 0x0000000500057c02 */ /* 0x004fc80008000f00 */
[----:B------:R2:W3:Y:S03]  /*ac50*/  SYNCS.PHASECHK.TRANS64.TRYWAIT P0, [R5+URZ+0x8], R6 ;  /* 0x00000806050075a7 */ /* 0x0004e600080011ff */
[----:B---3--:R-:W-:Y:S05]  /*ac60*/  @!P0 NANOSLEEP.SYNCS 0x989680 ;  /* 0x009896800000895d */ /* 0x008fea0003900000 */
[----:B------:R-:W3:Y:S02]  /*ac70*/  @!P0 SYNCS.PHASECHK.TRANS64 P0, [R5+URZ+0x8], R6 ;  /* 0x00000806050085a7 */ /* 0x000ee400080010ff */
[----:B---3--:R-:W-:Y:S05]  /*ac80*/  @!P0 BRA `(.L_x_69) ;  /* 0xfffffffc00ec8947 */ /* 0x008fea000383ffff */
[----:B------:R-:W-:Y:S05]  /*ac90*/  BRA `(.L_x_68) ;  /* 0xffffff8c00c87947 */ /* 0x000fea000383ffff */
.L_x_71:
[----:B------:R-:W-:Y:S01]  /*aca0*/  BSSY B0, `(.L_x_193) ;  /* 0x0000006000007945 */ /* 0x000fe20003800000 */
[----:B------:R-:W-:-:S07]  /*acb0*/  MOV R15, 0xffffffff ;  /* 0xffffffff000f7802 */ /* 0x000fce0000000f00 */
[----:B-12--5:R-:W-:Y:S05]  /*acc0*/  WARPSYNC.COLLECTIVE R15, `(.L_x_194) ;  /* 0x000000000f0c7348 */ /* 0x026fea0003c00000 */
[----:B------:R-:W-:Y:S02]  /*acd0*/  ELECT P6, UR79, PT ;  /* 0x00000000004f782f */ /* 0x000fe400038c0000 */
[----:B------:R-:W-:Y:S01]  /*ace0*/  MOV R14, UR79 ;  /* 0x0000004f000e7c02 */ /* 0x000fe20008000f00 */
[----:B-12--5:R-:W-:Y:S10]  /*acf0*/  ENDCOLLECTIVE ;  /* 0x000000000000791b */ /* 0x026ff40003800000 */
.L_x_194:
[----:B------:R-:W-:Y:S05]  /*ad00*/  BSYNC B0 ;  /* 0x0000000000007941 */ /* 0x000fea0003800000 */
.L_x_193:
[----:B------:R-:W-:Y:S05]  /*ad10*/  BRA `(.L_x_195) ;  /* 0xffffff8c00f87947 */ /* 0x000fea000383ffff */
.L_x_73:
[----:B--2---:R-:W-:-:S04]  /*ad20*/  MOV R3, UR5 ;  /* 0x0000000500037c02 */ /* 0x004fc80008000f00 */
[----:B------:R2:W3:Y:S03]  /*ad30*/  SYNCS.PHASECHK.TRANS64.TRYWAIT P0, [R3+URZ+0x8], R4 ;  /* 0x00000804030075a7 */ /* 0x0004e600080011ff */
[----:B---3--:R-:W-:Y:S05]  /*ad40*/  @!P0 NANOSLEEP.SYNCS 0x989680 ;  /* 0x009896800000895d */ /* 0x008fea0003900000 */
[----:B------:R-:W3:Y:S02]  /*ad50*/  @!P0 SYNCS.PHASECHK.TRANS64 P0, [R3+URZ+0x8], R4 ;  /* 0x00000804030085a7 */ /* 0x000ee400080010ff */
[----:B---3--:R-:W-:Y:S05]  /*ad60*/  @!P0 BRA `(.L_x_73) ;  /* 0xfffffffc00ec8947 */ /* 0x008fea000383ffff */
[----:B------:R-:W-:Y:S05]  /*ad70*/  BRA `(.L_x_72) ;  /* 0xffffff8c00fc7947 */ /* 0x000fea000383ffff */
.L_x_74:
[----:B------:R-:W-:-:S07]  /*ad80*/  MOV R4, UR17 ;  /* 0x0000001100047c02 */ /* 0x000fce0008000f00 */
.L_x_196:
[----:B-1----:R1:W2:Y:S02]  /*ad90*/  SYNCS.PHASECHK.TRANS64.TRYWAIT P0, [R4+URZ+0x150], R5 ;  /* 0x00015005040075a7 */ /* 0x0022a400080011ff */
[----:B--2---:R-:W-:Y:S05]  /*ada0*/  @!P0 NANOSLEEP.SYNCS 0x989680 ;  /* 0x009896800000895d */ /* 0x004fea0003900000 */
[----:B------:R-:W2:Y:S02]  /*adb0*/  @!P0 SYNCS.PHASECHK.TRANS64 P0, [R4+URZ+0x150], R5 ;  /* 0x00015005040085a7 */ /* 0x000ea400080010ff */
[----:B--2---:R-:W-:Y:S05]  /*adc0*/  @!P0 BRA `(.L_x_196) ;  /* 0xfffffffc00f08947 */ /* 0x004fea000383ffff */
[----:B------:R-:W-:Y:S05]  /*add0*/  BRA `(.L_x_197) ;  /* 0xffffff9000e87947 */ /* 0x000fea000383ffff */
.L_x_76:
[----:B------:R-:W-:-:S07]  /*ade0*/  MOV R4, UR22 ;  /* 0x0000001600047c02 */ /* 0x000fce0008000f00 */
.L_x_198:
[----:B-1----:R1:W2:Y:S02]  /*adf0*/  SYNCS.PHASECHK.TRANS64.TRYWAIT P0, [R4+URZ+0x170], R5 ;  /* 0x00017005040075a7 */ /* 0x0022a400080011ff */
[----:B--2---:R-:W-:Y:S05]  /*ae00*/  @!P0 NANOSLEEP.SYNCS 0x989680 ;  /* 0x009896800000895d */ /* 0x004fea0003900000 */
[----:B------:R-:W2:Y:S02]  /*ae10*/  @!P0 SYNCS.PHASECHK.TRANS64 P0, [R4+URZ+0x170], R5 ;  /* 0x00017005040085a7 */ /* 0x000ea400080010ff */
[----:B--2---:R-:W-:Y:S05]  /*ae20*/  @!P0 BRA `(.L_x_198) ;  /* 0xfffffffc00f08947 */ /* 0x004fea000383ffff */
[----:B------:R-:W-:Y:S05]  /*ae30*/  BRA `(.L_x_75) ;  /* 0xffffff9400087947 */ /* 0x000fea000383ffff */
.L_x_80:
[----:B-1----:R-:W-:Y:S07]  /*ae40*/  MOV R4, UR10 ;  /* 0x0000000a00047c02 */ /* 0x002fee0008000f00 */
.L_x_199:
[----:B-1----:R1:W2:Y:S02]  /*ae50*/  SYNCS.PHASECHK.TRANS64.TRYWAIT P0, [R4+URZ], R7 ;  /* 0x00000007040075a7 */ /* 0x0022a400080011ff */
[----:B--2---:R-:W-:Y:S05]  /*ae60*/  @!P0 NANOSLEEP.SYNCS 0x989680 ;  /* 0x009896800000895d */ /* 0x004fea0003900000 */
[----:B------:R-:W2:Y:S02]  /*ae70*/  @!P0 SYNCS.PHASECHK.TRANS64 P0, [R4+URZ], R7 ;  /* 0x00000007040085a7 */ /* 0x000ea400080010ff */
[----:B--2---:R-:W-:Y:S05]  /*ae80*/  @!P0 BRA `(.L_x_199) ;  /* 0xfffffffc00f08947 */ /* 0x004fea000383ffff */
[----:B------:R-:W-:Y:S05]  /*ae90*/  BRA `(.L_x_79) ;  /* 0xffffff94002c7947 */ /* 0x000fea000383ffff */
.L_x_84:
[----:B--2---:R-:W-:-:S07]  /*aea0*/  MOV R0, UR4 ;  /* 0x0000000400007c02 */ /* 0x004fce0008000f00 */
.L_x_200:
[----:B-1----:R1:W2:Y:S02]  /*aeb0*/  SYNCS.PHASECHK.TRANS64.TRYWAIT P0, [R0+URZ], R5 ;  /* 0x00000005000075a7 */ /* 0x0022a400080011ff */
[----:B--2---:R-:W-:Y:S05]  /*aec0*/  @!P0 NANOSLEEP.SYNCS 0x989680 ;  /* 0x009896800000895d */ /* 0x004fea0003900000 */
[----:B------:R-:W2:Y:S02]  /*aed0*/  @!P0 SYNCS.PHASECHK.TRANS64 P0, [R0+URZ], R5 ;  /* 0x00000005000085a7 */ /* 0x000ea400080010ff */
[----:B--2---:R-:W-:Y:S05]  /*aee0*/  @!P0 BRA `(.L_x_200) ;  /* 0xfffffffc00f08947 */ /* 0x004fea000383ffff */
[----:B------:R-:W-:Y:S05]  /*aef0*/  BRA `(.L_x_201) ;  /* 0xffffff9800047947 */ /* 0x000fea000383ffff */
.L_x_87:
[----:B------:R-:W-:-:S07]  /*af00*/  MOV R0, UR17 ;  /* 0x0000001100007c02 */ /* 0x000fce0008000f00 */
.L_x_202:
[----:B-1----:R1:W2:Y:S02]  /*af10*/  SYNCS.PHASECHK.TRANS64.TRYWAIT P1, [R0+URZ+0x180], R5 ;  /* 0x00018005000075a7 */ /* 0x0022a400080211ff */
[----:B--2---:R-:W-:Y:S05]  /*af20*/  @!P1 NANOSLEEP.SYNCS 0x989680 ;  /* 0x009896800000995d */ /* 0x004fea0003900000 */
[----:B------:R-:W2:Y:S02]  /*af30*/  @!P1 SYNCS.PHASECHK.TRANS64 P1, [R0+URZ+0x180], R5 ;  /* 0x00018005000095a7 */ /* 0x000ea400080210ff */
[----:B--2---:R-:W-:Y:S05]  /*af40*/  @!P1 BRA `(.L_x_202) ;  /* 0xfffffffc00f09947 */ /* 0x004fea000383ffff */
[----:B------:R-:W-:Y:S05]  /*af50*/  BRA `(.L_x_203) ;  /* 0xffffff9800507947 */ /* 0x000fea000383ffff */
.L_x_92:
[----:B------:R-:W-:Y:S07]  /*af60*/  MOV R2, UR31 ;  /* 0x0000001f00027c02 */ /* 0x000fee0008000f00 */
.L_x_204:
[----:B-1----:R1:W2:Y:S02]  /*af70*/  SYNCS.PHASECHK.TRANS64.TRYWAIT P0, [R2+URZ+0x150], R3 ;  /* 0x00015003020075a7 */ /* 0x0022a400080011ff */
[----:B--2---:R-:W-:Y:S05]  /*af80*/  @!P0 NANOSLEEP.SYNCS 0x989680 ;  /* 0x009896800000895d */ /* 0x004fea0003900000 */
[----:B------:R-:W2:Y:S02]  /*af90*/  @!P0 SYNCS.PHASECHK.TRANS64 P0, [R2+URZ+0x150], R3 ;  /* 0x00015003020085a7 */ /* 0x000ea400080010ff */
[----:B--2---:R-:W-:Y:S05]  /*afa0*/  @!P0 BRA `(.L_x_204) ;  /* 0xfffffffc00f08947 */ /* 0x004fea000383ffff */
[----:B------:R-:W-:Y:S05]  /*afb0*/  BRA `(.L_x_205) ;  /* 0xffffff9c00a47947 */ /* 0x000fea000383ffff */
.L_x_95:
[----:B------:R-:W-:Y:S07]  /*afc0*/  MOV R2, UR31 ;  /* 0x0000001f00027c02 */ /* 0x000fee0008000f00 */
.L_x_206:
[----:B-1----:R1:W2:Y:S02]  /*afd0*/  SYNCS.PHASECHK.TRANS64.TRYWAIT P2, [R2+URZ+0x148], R3 ;  /* 0x00014803020075a7 */ /* 0x0022a400080411ff */
[----:B--2---:R-:W-:Y:S05]  /*afe0*/  @!P2 NANOSLEEP.SYNCS 0x989680 ;  /* 0x009896800000a95d */ /* 0x004fea0003900000 */
[----:B------:R-:W2:Y:S02]  /*aff0*/  @!P2 SYNCS.PHASECHK.TRANS64 P2, [R2+URZ+0x148], R3 ;  /* 0x000148030200a5a7 */ /* 0x000ea400080410ff */
[----:B--2---:R-:W-:Y:S05]  /*b000*/  @!P2 BRA `(.L_x_206) ;  /* 0xfffffffc00f0a947 */ /* 0x004fea000383ffff */
[----:B------:R-:W-:Y:S05]  /*b010*/  BRA `(.L_x_94) ;  /* 0xffffffa400087947 */ /* 0x000fea000383ffff */
.L_x_98:
[----:B-1----:R-:W-:Y:S07]  /*b020*/  MOV R3, UR31 ;  /* 0x0000001f00037c02 */ /* 0x002fee0008000f00 */
.L_x_207:
[----:B-1----:R1:W2:Y:S02]  /*b030*/  SYNCS.PHASECHK.TRANS64.TRYWAIT P1, [R3+URZ+0x120], R8 ;  /* 0x00012008030075a7 */ /* 0x0022a400080211ff */
[----:B--2---:R-:W-:Y:S05]  /*b040*/  @!P1 NANOSLEEP.SYNCS 0x989680 ;  /* 0x009896800000995d */ /* 0x004fea0003900000 */
[----:B------:R-:W2:Y:S02]  /*b050*/  @!P1 SYNCS.PHASECHK.TRANS64 P1, [R3+URZ+0x120], R8 ;  /* 0x00012008030095a7 */ /* 0x000ea400080210ff */
[----:B--2---:R-:W-:Y:S05]  /*b060*/  @!P1 BRA `(.L_x_207) ;  /* 0xfffffffc00f09947 */ /* 0x004fea000383ffff */
[----:B------:R-:W-:Y:S05]  /*b070*/  BRA `(.L_x_208) ;  /* 0xffffffa400987947 */ /* 0x000fea000383ffff */
.L_x_99:
[----:B------:R-:W-:Y:S07]  /*b080*/  MOV R3, UR31 ;  /* 0x0000001f00037c02 */ /* 0x000fee0008000f00 */
.L_x_209:
[----:B-1----:R1:W2:Y:S02]  /*b090*/  SYNCS.PHASECHK.TRANS64.TRYWAIT P1, [R3+URZ+0x128], R8 ;  /* 0x00012808030075a7 */ /* 0x0022a400080211ff */
[----:B--2---:R-:W-:Y:S05]  /*b0a0*/  @!P1 NANOSLEEP.SYNCS 0x989680 ;  /* 0x009896800000995d */ /* 0x004fea0003900000 */
[----:B------:R-:W2:Y:S02]  /*b0b0*/  @!P1 SYNCS.PHASECHK.TRANS64 P1, [R3+URZ+0x128], R8 ;  /* 0x00012808030095a7 */ /* 0x000ea400080210ff */
[----:B--2---:R-:W-:Y:S05]  /*b0c0*/  @!P1 BRA `(.L_x_209) ;  /* 0xfffffffc00f09947 */ /* 0x004fea000383ffff */
[----:B------:R-:W-:Y:S05]  /*b0d0*/  BRA `(.L_x_210) ;  /* 0xffffffa400d07947 */ /* 0x000fea000383ffff */
.L_x_100:
[----:B------:R-:W-:Y:S07]  /*b0e0*/  MOV R3, UR31 ;  /* 0x0000001f00037c02 */ /* 0x000fee0008000f00 */
.L_x_211:
[----:B-1----:R1:W2:Y:S02]  /*b0f0*/  SYNCS.PHASECHK.TRANS64.TRYWAIT P1, [R3+URZ+0x130], R8 ;  /* 0x00013008030075a7 */ /* 0x0022a400080211ff */
[----:B--2---:R-:W-:Y:S05]  /*b100*/  @!P1 NANOSLEEP.SYNCS 0x989680 ;  /* 0x009896800000995d */ /* 0x004fea0003900000 */
[----:B------:R-:W2:Y:S02]  /*b110*/  @!P1 SYNCS.PHASECHK.TRANS64 P1, [R3+URZ+0x130], R8 ;  /* 0x00013008030095a7 */ /* 0x000ea400080210ff */
[----:B--2---:R-:W-:Y:S05]  /*b120*/  @!P1 BRA `(.L_x_211) ;  /* 0xfffffffc00f09947 */ /* 0x004fea000383ffff */
[----:B------:R-:W-:Y:S05]  /*b130*/  BRA `(.L_x_212) ;  /* 0xffffffa800187947 */ /* 0x000fea000383ffff */
.L_x_101:
[----:B------:R-:W-:Y:S07]  /*b140*/  MOV R3, UR31 ;  /* 0x0000001f00037c02 */ /* 0x000fee0008000f00 */
.L_x_213:
[----:B-1----:R1:W2:Y:S02]  /*b150*/  SYNCS.PHASECHK.TRANS64.TRYWAIT P0, [R3+URZ+0x138], R8 ;  /* 0x00013808030075a7 */ /* 0x0022a400080011ff */
[----:B--2---:R-:W-:Y:S05]  /*b160*/  @!P0 NANOSLEEP.SYNCS 0x989680 ;  /* 0x009896800000895d */ /* 0x004fea0003900000 */
[----:B------:R-:W2:Y:S02]  /*b170*/  @!P0 SYNCS.PHASECHK.TRANS64 P0, [R3+URZ+0x138], R8 ;  /* 0x00013808030085a7 */ /* 0x000ea400080010ff */
[----:B--2---:R-:W-:Y:S05]  /*b180*/  @!P0 BRA `(.L_x_213) ;  /* 0xfffffffc00f08947 */ /* 0x004fea000383ffff */
[----:B------:R-:W-:Y:S05]  /*b190*/  BRA `(.L_x_214) ;  /* 0xffffffa800687947 */ /* 0x000fea000383ffff */
.L_x_103:
[----:B-1----:R-:W-:-:S07]  /*b1a0*/  MOV R0, UR31 ;  /* 0x0000001f00007c02 */ /* 0x002fce0008000f00 */
.L_x_215:
[----:B-1----:R1:W2:Y:S02]  /*b1b0*/  SYNCS.PHASECHK.TRANS64.TRYWAIT P0, [R0+URZ+0x120], R3 ;  /* 0x00012003000075a7 */ /* 0x0022a400080011ff */
[----:B--2---:R-:W-:Y:S05]  /*b1c0*/  @!P0 NANOSLEEP.SYNCS 0x989680 ;  /* 0x009896800000895d */ /* 0x004fea0003900000 */
[----:B------:R-:W2:Y:S02]  /*b1d0*/  @!P0 SYNCS.PHASECHK.TRANS64 P0, [R0+URZ+0x120], R3 ;  /* 0x00012003000085a7 */ /* 0x000ea400080010ff */
[----:B--2---:R-:W-:Y:S05]  /*b1e0*/  @!P0 BRA `(.L_x_215) ;  /* 0xfffffffc00f08947 */ /* 0x004fea000383ffff */
[----:B------:R-:W-:Y:S05]  /*b1f0*/  BRA `(.L_x_216) ;  /* 0xffffffa800d47947 */ /* 0x000fea000383ffff */
.L_x_104:
[----:B-1----:R-:W-:-:S07]  /*b200*/  MOV R0, UR31 ;  /* 0x0000001f00007c02 */ /* 0x002fce0008000f00 */
.L_x_217:
[----:B-1----:R1:W2:Y:S02]  /*b210*/  SYNCS.PHASECHK.TRANS64.TRYWAIT P0, [R0+URZ+0x128], R3 ;  /* 0x00012803000075a7 */ /* 0x0022a400080011ff */
[----:B--2---:R-:W-:Y:S05]  /*b220*/  @!P0 NANOSLEEP.SYNCS 0x989680 ;  /* 0x009896800000895d */ /* 0x004fea0003900000 */
[----:B------:R-:W2:Y:S02]  /*b230*/  @!P0 SYNCS.PHASECHK.TRANS64 P0, [R0+URZ+0x128], R3 ;  /* 0x00012803000085a7 */ /* 0x000ea400080010ff */
[----:B--2---:R-:W-:Y:S05]  /*b240*/  @!P0 BRA `(.L_x_217) ;  /* 0xfffffffc00f08947 */ /* 0x004fea000383ffff */
[----:B------:R-:W-:Y:S05]  /*b250*/  BRA `(.L_x_218) ;  /* 0xffffffa800c47947 */ /* 0x000fea000383ffff */
.L_x_105:
[----:B-1----:R-:W-:-:S07]  /*b260*/  MOV R0, UR31 ;  /* 0x0000001f00007c02 */ /* 0x002fce0008000f00 */
.L_x_219:
[----:B-1----:R1:W2:Y:S02]  /*b270*/  SYNCS.PHASECHK.TRANS64.TRYWAIT P0, [R0+URZ+0x130], R3 ;  /* 0x00013003000075a7 */ /* 0x0022a400080011ff */
[----:B--2---:R-:W-:Y:S05]  /*b280*/  @!P0 NANOSLEEP.SYNCS 0x989680 ;  /* 0x009896800000895d */ /* 0x004fea0003900000 */
[----:B------:R-:W2:Y:S02]  /*b290*/  @!P0 SYNCS.PHASECHK.TRANS64 P0, [R0+URZ+0x130], R3 ;  /* 0x00013003000085a7 */ /* 0x000ea400080010ff */
[----:B--2---:R-:W-:Y:S05]  /*b2a0*/  @!P0 BRA `(.L_x_219) ;  /* 0xfffffffc00f08947 */ /* 0x004fea000383ffff */
[----:B------:R-:W-:Y:S05]  /*b2b0*/  BRA `(.L_x_220) ;  /* 0xffffffa800b47947 */ /* 0x000fea000383ffff */
.L_x_107:
[----:B------:R-:W-:Y:S07]  /*b2c0*/  MOV R0, UR49 ;  /* 0x0000003100007c02 */ /* 0x000fee0008000f00 */
.L_x_221:
[----:B-1----:R1:W2:Y:S02]  /*b2d0*/  SYNCS.PHASECHK.TRANS64.TRYWAIT P0, [R0+URZ+0x150], R3 ;  /* 0x00015003000075a7 */ /* 0x0022a400080011ff */
[----:B--2---:R-:W-:Y:S05]  /*b2e0*/  @!P0 NANOSLEEP.SYNCS 0x989680 ;  /* 0x009896800000895d */ /* 0x004fea0003900000 */
[----:B------:R-:W2:Y:S02]  /*b2f0*/  @!P0 SYNCS.PHASECHK.TRANS64 P0, [R0+URZ+0x150], R3 ;  /* 0x00015003000085a7 */ /* 0x000ea400080010ff */
[----:B--2---:R-:W-:Y:S05]  /*b300*/  @!P0 BRA `(.L_x_221) ;  /* 0xfffffffc00f08947 */ /* 0x004fea000383ffff */
[----:B------:R-:W-:Y:S05]  /*b310*/  BRA `(.L_x_222) ;  /* 0xffffffac008c7947 */ /* 0x000fea000383ffff */
.L_x_118:
[----:B-1----:R-:W-:Y:S04]  /*b320*/  MOV R2, UR49 ;  /* 0x0000003100027c02 */ /* 0x002fe80008000f00 */
[----:B------:R1:W2:Y:S03]  /*b330*/  SYNCS.PHASECHK.TRANS64.TRYWAIT P1, [R2+URZ+0x100], R3 ;  /* 0x00010003020075a7 */ /* 0x0002a600080211ff */
[----:B--2---:R-:W-:Y:S05]  /*b340*/  @!P1 NANOSLEEP.SYNCS 0x989680 ;  /* 0x009896800000995d */ /* 0x004fea0003900000 */
[----:B------:R-:W2:Y:S02]  /*b350*/  @!P1 SYNCS.PHASECHK.TRANS64 P1, [R2+URZ+0x100], R3 ;  /* 0x00010003020095a7 */ /* 0x000ea400080210ff */
[----:B--2---:R-:W-:Y:S05]  /*b360*/  @!P1 BRA `(.L_x_118) ;  /* 0xfffffffc00ec9947 */ /* 0x004fea000383ffff */
[----:B------:R-:W-:Y:S05]  /*b370*/  BRA `(.L_x_117) ;  /* 0xffffffbc00587947 */ /* 0x000fea000383ffff */
.L_x_120:
[----:B------:R1:W1:Y:S02]  /*b380*/  SYNCS.PHASECHK.TRANS64.TRYWAIT P0, [R105+URZ+0x160], R0 ;  /* 0x00016000690075a7 */ /* 0x00026400080011ff */
[----:B-1----:R-:W-:Y:S05]  /*b390*/  @!P0 NANOSLEEP.SYNCS 0x989680 ;  /* 0x009896800000895d */ /* 0x002fea0003900000 */
[----:B------:R-:W1:Y:S02]  /*b3a0*/  @!P0 SYNCS.PHASECHK.TRANS64 P0, [R105+URZ+0x160], R0 ;  /* 0x00016000690085a7 */ /* 0x000e6400080010ff */
[----:B-1----:R-:W-:Y:S05]  /*b3b0*/  @!P0 BRA `(.L_x_120) ;  /* 0xfffffffc00f08947 */ /* 0x002fea000383ffff */
[----:B------:R-:W-:Y:S05]  /*b3c0*/  BRA `(.L_x_119) ;  /* 0xffffffbc00807947 */ /* 0x000fea000383ffff */
.L_x_129:
[----:B---3--:R3:W4:Y:S02]  /*b3d0*/  SYNCS.PHASECHK.TRANS64.TRYWAIT P0, [R3+URZ+0x100], R0 ;  /* 0x00010000030075a7 */ /* 0x00872400080011ff */
[----:B----4-:R-:W-:Y:S05]  /*b3e0*/  @!P0 NANOSLEEP.SYNCS 0x989680 ;  /* 0x009896800000895d */ /* 0x010fea0003900000 */
[----:B------:R-:W4:Y:S02]  /*b3f0*/  @!P0 SYNCS.PHASECHK.TRANS64 P0, [R3+URZ+0x100], R0 ;  /* 0x00010000030085a7 */ /* 0x000f2400080010ff */
[----:B----4-:R-:W-:Y:S05]  /*b400*/  @!P0 BRA `(.L_x_129) ;  /* 0xfffffffc00f08947 */ /* 0x010fea000383ffff */
[----:B------:R-:W-:Y:S05]  /*b410*/  BRA `(.L_x_128) ;  /* 0xffffffc800647947 */ /* 0x000fea000383ffff */
.L_x_137:
[----:B-1----:R1:W4:Y:S02]  /*b420*/  SYNCS.PHASECHK.TRANS64.TRYWAIT P0, [R70+URZ+0x100], R5 ;  /* 0x00010005460075a7 */ /* 0x00232400080011ff */
[----:B----4-:R-:W-:Y:S05]  /*b430*/  @!P0 NANOSLEEP.SYNCS 0x989680 ;  /* 0x009896800000895d */ /* 0x010fea0003900000 */
[----:B------:R-:W4:Y:S02]  /*b440*/  @!P0 SYNCS.PHASECHK.TRANS64 P0, [R70+URZ+0x100], R5 ;  /* 0x00010005460085a7 */ /* 0x000f2400080010ff */
[----:B----4-:R-:W-:Y:S05]  /*b450*/  @!P0 BRA `(.L_x_137) ;  /* 0xfffffffc00f08947 */ /* 0x010fea000383ffff */
[----:B------:R-:W-:Y:S05]  /*b460*/  BRA `(.L_x_136) ;  /* 0xffffffd4006c7947 */ /* 0x000fea000383ffff */
.L_x_145:
[----:B-1----:R1:W4:Y:S02]  /*b470*/  SYNCS.PHASECHK.TRANS64.TRYWAIT P0, [R69+URZ+0x100], R4 ;  /* 0x00010004450075a7 */ /* 0x00232400080011ff */
[----:B----4-:R-:W-:Y:S05]  /*b480*/  @!P0 NANOSLEEP.SYNCS 0x989680 ;  /* 0x009896800000895d */ /* 0x010fea0003900000 */
[----:B------:R-:W4:Y:S02]  /*b490*/  @!P0 SYNCS.PHASECHK.TRANS64 P0, [R69+URZ+0x100], R4 ;  /* 0x00010004450085a7 */ /* 0x000f2400080010ff */
[----:B----4-:R-:W-:Y:S05]  /*b4a0*/  @!P0 BRA `(.L_x_145) ;  /* 0xfffffffc00f08947 */ /* 0x010fea000383ffff */
[----:B------:R-:W-:Y:S05]  /*b4b0*/  BRA `(.L_x_144) ;  /* 0xffffffe000707947 */ /* 0x000fea000383ffff */
        .weak           $__internal_0_$__cuda_sm10x_tcgen05_guardrail_trap_col_being_dealloced_not_returned_by_alloc
        .type           $__internal_0_$__cuda_sm10x_tcgen05_guardrail_trap_col_being_dealloced_not_returned_by_alloc,@function
        .size           $__internal_0_$__cuda_sm10x_tcgen05_guardrail_trap_col_being_dealloced_not_returned_by_alloc,($__internal_1_$__cuda_sm10x_tcgen05_guardrail_trap_phase_invalid_during_alloc - $__internal_0_$__cuda_sm10x_tcgen05_guardrail_trap_col_being_dealloced_not_returned_by_alloc)
$__internal_0_$__cuda_sm10x_tcgen05_guardrail_trap_col_being_dealloced_not_returned_by_alloc:
[----:B------:R-:W-:Y:S05]  /*b4c0*/  BPT.TRAP 0x1 ;  /* 0x000000040000795c */ /* 0x000fea0000300000 */
[----:B------:R-:W-:-:S04]  /*b4d0*/  HFMA2 R3, -RZ, RZ, 0, 0 ;  /* 0x00000000ff037431 */ /* 0x000fc800000001ff */
[----:B------:R-:W-:Y:S05]  /*b4e0*/  RET.REL.NODEC R2 `(_ZN7cutlass13device_kernelINS_4conv6kernel13ConvUniversalINS1_16ConvProblemShapeILNS1_8OperatorE0ELi2EEENS1_10collective14CollectiveConvINS1_47MainloopSm100TmaUmmaWarpSpecializedImplicitGemmILS5_0ELi16ELi2ELi1ELi2EN4cute5tupleIJNSA_1CILi2EEENSC_ILi1EEESE_EEEEENSB_IJNSC_ILi256EEENSC_ILi128EEENSB_IJNSC_ILi32EEEEEEEEENS_10bfloat16_tESM_NSA_8TiledMMAINSA_8MMA_AtomIJNSA_26SM100_MMA_F16BF16_2x1SM_SSISM_SM_fLi256ELi128ELNSA_4UMMA5MajorE0ELSR_0ELNSQ_7ScaleInE0ELSS_0EEEEEENSA_6LayoutINSB_IJSE_SE_SE_EEENSB_IJNSC_ILi0EEESX_SX_EEEEENSB_IJNSA_10UnderscoreES10_S10_EEEEENS7_6detail27Sm100ImplicitGemmTileTraitsINSA_25SM100_TMA_2SM_LOAD_IM2COLENSA_14ComposedLayoutINSA_7SwizzleILi2ELi4ELi3EEENSA_18smem_ptr_flag_bitsILi16EEENSV_INSB_IJNSC_ILi8EEESJ_EEENSB_IJSJ_SE_EEEEEEEvEENS14_INSA_18SM100_TMA_2SM_LOADES1F_vEEEENS_8epilogue10collective18CollectiveEpilogueINS1K_23Sm100TmaWarpSpecializedILi4ELi2ELi32ELb1ELb0EEEJNSB_IJSI_SI_SK_EEENSB_IJNSV_ISI_SE_EENSV_ISJ_SE_EEEEESM_NSB_IJNSB_IJlllEEESE_SX_EEESM_S1U_NS1K_6fusion15FusionCallbacksIS1O_NS1V_17LinearCombinationISM_fSM_fLNS_15FloatRoundStyleE2EEES1P_S1S_JEEENSA_5SM1004TMEM4LOAD26SM100_TMEM_LOAD_32dp32b32xENSA_20SM90_TMA_LOAD_IM2COLES1F_NSA_39AutoVectorizingCopyWithAssumedAlignmentILi128EEENSA_21SM90_TMA_STORE_IM2COLES1F_S27_S27_EEEvvEEEEvNT_6ParamsE) ;  /* 0xffffff4802c47950 */ /* 0x000fea0003c3ffff */
        .weak           $__internal_1_$__cuda_sm10x_tcgen05_guardrail_trap_phase_invalid_during_alloc
        .type           $__internal_1_$__cuda_sm10x_tcgen05_guardrail_trap_phase_invalid_during_alloc,@function
        .size           $__internal_1_$__cuda_sm10x_tcgen05_guardrail_trap_phase_invalid_during_alloc,($__internal_2_$__cuda_sm10x_tcgen05_guardrail_trap_unallocated_columns_being_dealloced - $__internal_1_$__cuda_sm10x_tcgen05_guardrail_trap_phase_invalid_during_alloc)
$__internal_1_$__cuda_sm10x_tcgen05_guardrail_trap_phase_invalid_during_alloc:
[----:B------:R-:W-:Y:S05]  /*b4f0*/  BPT.TRAP 0x1 ;  /* 0x000000040000795c */ /* 0x000fea0000300000 */
[----:B------:R-:W-:-:S04]  /*b500*/  MOV R5, 0x0 ;  /* 0x0000000000057802 */ /* 0x000fc80000000f00 */
[----:B------:R-:W-:Y:S05]  /*b510*/  RET.REL.NODEC R4 `(_ZN7cutlass13device_kernelINS_4conv6kernel13ConvUniversalINS1_16ConvProblemShapeILNS1_8OperatorE0ELi2EEENS1_10collective14CollectiveConvINS1_47MainloopSm100TmaUmmaWarpSpecializedImplicitGemmILS5_0ELi16ELi2ELi1ELi2EN4cute5tupleIJNSA_1CILi2EEENSC_ILi1EEESE_EEEEENSB_IJNSC_ILi256EEENSC_ILi128EEENSB_IJNSC_ILi32EEEEEEEEENS_10bfloat16_tESM_NSA_8TiledMMAINSA_8MMA_AtomIJNSA_26SM100_MMA_F16BF16_2x1SM_SSISM_SM_fLi256ELi128ELNSA_4UMMA5MajorE0ELSR_0ELNSQ_7ScaleInE0ELSS_0EEEEEENSA_6LayoutINSB_IJSE_SE_SE_EEENSB_IJNSC_ILi0EEESX_SX_EEEEENSB_IJNSA_10UnderscoreES10_S10_EEEEENS7_6detail27Sm100ImplicitGemmTileTraitsINSA_25SM100_TMA_2SM_LOAD_IM2COLENSA_14ComposedLayoutINSA_7SwizzleILi2ELi4ELi3EEENSA_18smem_ptr_flag_bitsILi16EEENSV_INSB_IJNSC_ILi8EEESJ_EEENSB_IJSJ_SE_EEEEEEEvEENS14_INSA_18SM100_TMA_2SM_LOADES1F_vEEEENS_8epilogue10collective18CollectiveEpilogueINS1K_23Sm100TmaWarpSpecializedILi4ELi2ELi32ELb1ELb0EEEJNSB_IJSI_SI_SK_EEENSB_IJNSV_ISI_SE_EENSV_ISJ_SE_EEEEESM_NSB_IJNSB_IJlllEEESE_SX_EEESM_S1U_NS1K_6fusion15FusionCallbacksIS1O_NS1V_17LinearCombinationISM_fSM_fLNS_15FloatRoundStyleE2EEES1P_S1S_JEEENSA_5SM1004TMEM4LOAD26SM100_TMEM_LOAD_32dp32b32xENSA_20SM90_TMA_LOAD_IM2COLES1F_NSA_39AutoVectorizingCopyWithAssumedAlignmentILi128EEENSA_21SM90_TMA_STORE_IM2COLES1F_S27_S27_EEEvvEEEEvNT_6ParamsE) ;  /* 0xffffff4804b87950 */ /* 0x000fea0003c3ffff */
        .weak           $__internal_2_$__cuda_sm10x_tcgen05_guardrail_trap_unallocated_columns_being_dealloced
        .type           $__internal_2_$__cuda_sm10x_tcgen05_guardrail_trap_unallocated_columns_being_dealloced,@function
        .size           $__internal_2_$__cuda_sm10x_tcgen05_guardrail_trap_unallocated_columns_being_dealloced,(.L_x_224 - $__internal_2_$__cuda_sm10x_tcgen05_guardrail_trap_unallocated_columns_being_dealloced)
$__internal_2_$__cuda_sm10x_tcgen05_guardrail_trap_unallocated_columns_being_dealloced:
[----:B------:R-:W-:Y:S05]  /*b520*/  BPT.TRAP 0x1 ;  /* 0x000000040000795c */ /* 0x000fea0000300000 */
[----:B------:R-:W-:-:S04]  /*b530*/  HFMA2 R3, -RZ, RZ, 0, 0 ;  /* 0x00000000ff037431 */ /* 0x000fc800000001ff */
[----:B------:R-:W-:Y:S05]  /*b540*/  RET.REL.NODEC R2 `(_ZN7cutlass13device_kernelINS_4conv6kernel13ConvUniversalINS1_16ConvProblemShapeILNS1_8OperatorE0ELi2EEENS1_10collective14CollectiveConvINS1_47MainloopSm100TmaUmmaWarpSpecializedImplicitGemmILS5_0ELi16ELi2ELi1ELi2EN4cute5tupleIJNSA_1CILi2EEENSC_ILi1EEESE_EEEEENSB_IJNSC_ILi256EEENSC_ILi128EEENSB_IJNSC_ILi32EEEEEEEEENS_10bfloat16_tESM_NSA_8TiledMMAINSA_8MMA_AtomIJNSA_26SM100_MMA_F16BF16_2x1SM_SSISM_SM_fLi256ELi128ELNSA_4UMMA5MajorE0ELSR_0ELNSQ_7ScaleInE0ELSS_0EEEEEENSA_6LayoutINSB_IJSE_SE_SE_EEENSB_IJNSC_ILi0EEESX_SX_EEEEENSB_IJNSA_10UnderscoreES10_S10_EEEEENS7_6detail27Sm100ImplicitGemmTileTraitsINSA_25SM100_TMA_2SM_LOAD_IM2COLENSA_14ComposedLayoutINSA_7SwizzleILi2ELi4ELi3EEENSA_18smem_ptr_flag_bitsILi16EEENSV_INSB_IJNSC_ILi8EEESJ_EEENSB_IJSJ_SE_EEEEEEEvEENS14_INSA_18SM100_TMA_2SM_LOADES1F_vEEEENS_8epilogue10collective18CollectiveEpilogueINS1K_23Sm100TmaWarpSpecializedILi4ELi2ELi32ELb1ELb0EEEJNSB_IJSI_SI_SK_EEENSB_IJNSV_ISI_SE_EENSV_ISJ_SE_EEEEESM_NSB_IJNSB_IJlllEEESE_SX_EEESM_S1U_NS1K_6fusion15FusionCallbacksIS1O_NS1V_17LinearCombinationISM_fSM_fLNS_15FloatRoundStyleE2EEES1P_S1S_JEEENSA_5SM1004TMEM4LOAD26SM100_TMEM_LOAD_32dp32b32xENSA_20SM90_TMA_LOAD_IM2COLES1F_NSA_39AutoVectorizingCopyWithAssumedAlignmentILi128EEENSA_21SM90_TMA_STORE_IM2COLES1F_S27_S27_EEEvvEEEEvNT_6ParamsE) ;  /* 0xffffff4802ac7950 */ /* 0x000fea0003c3ffff */
.L_x_223:
[----:B------:R-:W-:-:S00]  /*b550*/  BRA `(.L_x_223) ;  /* 0xfffffffc00fc7947 */ /* 0x000fc0000383ffff */
[----:B------:R-:W-:-:S00]  /*b560*/  NOP ;  /* 0x0000000000007918 */ /* 0x000fc00000000000 */
        /* <DEDUP_REMOVED lines=9> */
.L_x_224:


//--------------------- .nv.global.init           --------------------------
	.section	.nv.global.init,"aw",@progbits
.nv.global.init:
	.type		$str$29,@object
	.size		$str$29,($str$30 - $str$29)
$str$29:
        /*0000*/ 	.byte	0x28, 0x61, 0x64, 0x64, 0x72, 0x65, 0x73, 0x73, 0x20, 0x26, 0x20, 0x6d, 0x61, 0x73, 0x6b, 0x29
        /*0010*/ 	.byte	0x20, 0x3d, 0x3d, 0x20, 0x30, 0x00
	.type		$str$30,@object
	.size		$str$30,($str$28 - $str$30)
$str$30:
        /*0016*/ 	.byte	0x2f, 0x74, 0x6d, 0x70, 0x2f, 0x63, 0x75, 0x74, 0x6c, 0x61, 0x73, 0x73, 0x5f, 0x73, 0x77, 0x65
        /*0026*/ 	.byte	0x65, 0x70, 0x5f, 0x73, 0x72, 0x63, 0x2f, 0x69, 0x6e, 0x63, 0x6c, 0x75, 0x64, 0x65, 0x2f, 0x63
        /*0036*/ 	.byte	0x75, 0x74, 0x65, 0x2f, 0x70, 0x6f, 0x69, 0x6e, 0x74, 0x65, 0x72, 0x5f, 0x66, 0x6c, 0x61, 0x67
        /*0046*/ 	.byte	0x67, 0x65, 0x64, 0x2e, 0x68, 0x70, 0x70, 0x00
	.type		$str$28,@object
	.size		$str$28,($str$27 - $str$28)
$str$28:
        /*004e*/ 	.byte	0x2f, 0x74, 0x6d, 0x70, 0x2f, 0x63, 0x75, 0x74, 0x6c, 0x61, 0x73, 0x73, 0x5f, 0x73, 0x77, 0x65
        /*005e*/ 	.byte	0x65, 0x70, 0x5f, 0x73, 0x72, 0x63, 0x2f, 0x69, 0x6e, 0x63, 0x6c, 0x75, 0x64, 0x65, 0x2f, 0x63
        /*006e*/ 	.byte	0x75, 0x74, 0x65, 0x2f, 0x61, 0x74, 0x6f, 0x6d, 0x2f, 0x63, 0x6f, 0x70, 0x79, 0x5f, 0x74, 0x72
        /*007e*/ 	.byte	0x61, 0x69, 0x74, 0x73, 0x5f, 0x73, 0x6d, 0x31, 0x30, 0x30, 0x2e, 0x68, 0x70, 0x70, 0x00
	.type		$str$27,@object
	.size		$str$27,(__unnamed_1 - $str$27)
$str$27:
        /*008d*/ 	.byte	0x28, 0x28, 0x75, 0x69, 0x6e, 0x74, 0x33, 0x32, 0x5f, 0x74, 0x28, 0x74, 0x68, 0x72, 0x65, 0x61
        /*009d*/ 	.byte	0x64, 0x49, 0x64, 0x78, 0x2e, 0x78, 0x29, 0x20, 0x2f, 0x20, 0x33, 0x32, 0x29, 0x20, 0x25, 0x20
        /*00ad*/ 	.byte	0x34, 0x29, 0x20, 0x3d, 0x3d, 0x20, 0x28, 0x28, 0x28, 0x74, 0x6d, 0x65, 0x6d, 0x5f, 0x61, 0x64
        /*00bd*/ 	.byte	0x64, 0x72, 0x20, 0x3e, 0x3e, 0x20, 0x31, 0x36, 0x29, 0x20, 0x2f, 0x20, 0x33, 0x32, 0x29, 0x20
        /*00cd*/ 	.byte	0x25, 0x20, 0x34, 0x29, 0x00
	.type		__unnamed_1,@object
	.size		__unnamed_1,(__unnamed_2 - __unnamed_1)
__unnamed_1:
        /*00d2*/ 	.byte	0x61, 0x75, 0x74, 0x6f, 0x20, 0x63, 0x75, 0x74, 0x65, 0x3a, 0x3a, 0x61, 0x73, 0x5f, 0x70, 0x6f
        /* <DEDUP_REMOVED lines=24> */
        /*0262*/ 	.byte	0x34, 0x30, 0x39, 0x36, 0x3e, 0x3e, 0x3e, 0x3e, 0x5d, 0x00
	.type		__unnamed_2,@object
	.size		__unnamed_2,(.L_2 - __unnamed_2)
__unnamed_2:
        /* <DEDUP_REMOVED lines=42> */
        /*050c*/ 	.byte	0x3e, 0x3e, 0x5d, 0x00
.L_2:


//--------------------- .nv.shared._ZN7cutlass13device_kernelINS_4conv6kernel13ConvUniversalINS1_16ConvProblemShapeILNS1_8OperatorE0ELi2EEENS1_10collective14CollectiveConvINS1_47MainloopSm100TmaUmmaWarpSpecializedImplicitGemmILS5_0ELi16ELi2ELi1ELi2EN4cute5tupleIJNSA_1CILi2EEENSC_ILi1EEESE_EEEEENSB_IJNSC_ILi256EEENSC_ILi128EEENSB_IJNSC_ILi32EEEEEEEEENS_10bfloat16_tESM_NSA_8TiledMMAINSA_8MMA_AtomIJNSA_26SM100_MMA_F16BF16_2x1SM_SSISM_SM_fLi256ELi128ELNSA_4UMMA5MajorE0ELSR_0ELNSQ_7ScaleInE0ELSS_0EEEEEENSA_6LayoutINSB_IJSE_SE_SE_EEENSB_IJNSC_ILi0EEESX_SX_EEEEENSB_IJNSA_10UnderscoreES10_S10_EEEEENS7_6detail27Sm100ImplicitGemmTileTraitsINSA_25SM100_TMA_2SM_LOAD_IM2COLENSA_14ComposedLayoutINSA_7SwizzleILi2ELi4ELi3EEENSA_18smem_ptr_flag_bitsILi16EEENSV_INSB_IJNSC_ILi8EEESJ_EEENSB_IJSJ_SE_EEEEEEEvEENS14_INSA_18SM100_TMA_2SM_LOADES1F_vEEEENS_8epilogue10collective18CollectiveEpilogueINS1K_23Sm100TmaWarpSpecializedILi4ELi2ELi32ELb1ELb0EEEJNSB_IJSI_SI_SK_EEENSB_IJNSV_ISI_SE_EENSV_ISJ_SE_EEEEESM_NSB_IJNSB_IJlllEEESE_SX_EEESM_S1U_NS1K_6fusion15FusionCallbacksIS1O_NS1V_17LinearCombinationISM_fSM_fLNS_15FloatRoundStyleE2EEES1P_S1S_JEEENSA_5SM1004TMEM4LOAD26SM100_TMEM_LOAD_32dp32b32xENSA_20SM90_TMA_LOAD_IM2COLES1F_NSA_39AutoVectorizingCopyWithAssumedAlignmentILi128EEENSA_21SM90_TMA_STORE_IM2COLES1F_S27_S27_EEEvvEEEEvNT_6ParamsE --------------------------
	.section	.nv.shared._ZN7cutlass13device_kernelINS_4conv6kernel13ConvUniversalINS1_16ConvProblemShapeILNS1_8OperatorE0ELi2EEENS1_10collective14CollectiveConvINS1_47MainloopSm100TmaUmmaWarpSpecializedImplicitGemmILS5_0ELi16ELi2ELi1ELi2EN4cute5tupleIJNSA_1CILi2EEENSC_ILi1EEESE_EEEEENSB_IJNSC_ILi256EEENSC_ILi128EEENSB_IJNSC_ILi32EEEEEEEEENS_10bfloat16_tESM_NSA_8TiledMMAINSA_8MMA_AtomIJNSA_26SM100_MMA_F16BF16_2x1SM_SSISM_SM_fLi256ELi128ELNSA_4UMMA5MajorE0ELSR_0ELNSQ_7ScaleInE0ELSS_0EEEEEENSA_6LayoutINSB_IJSE_SE_SE_EEENSB_IJNSC_ILi0EEESX_SX_EEEEENSB_IJNSA_10UnderscoreES10_S10_EEEEENS7_6detail27Sm100ImplicitGemmTileTraitsINSA_25SM100_TMA_2SM_LOAD_IM2COLENSA_14ComposedLayoutINSA_7SwizzleILi2ELi4ELi3EEENSA_18smem_ptr_flag_bitsILi16EEENSV_INSB_IJNSC_ILi8EEESJ_EEENSB_IJSJ_SE_EEEEEEEvEENS14_INSA_18SM100_TMA_2SM_LOADES1F_vEEEENS_8epilogue10collective18CollectiveEpilogueINS1K_23Sm100TmaWarpSpecializedILi4ELi2ELi32ELb1ELb0EEEJNSB_IJSI_SI_SK_EEENSB_IJNSV_ISI_SE_EENSV_ISJ_SE_EEEEESM_NSB_IJNSB_IJlllEEESE_SX_EEESM_S1U_NS1K_6fusion15FusionCallbacksIS1O_NS1V_17LinearCombinationISM_fSM_fLNS_15FloatRoundStyleE2EEES1P_S1S_JEEENSA_5SM1004TMEM4LOAD26SM100_TMEM_LOAD_32dp32b32xENSA_20SM90_TMA_LOAD_IM2COLES1F_NSA_39AutoVectorizingCopyWithAssumedAlignmentILi128EEENSA_21SM90_TMA_STORE_IM2COLES1F_S27_S27_EEEvvEEEEvNT_6ParamsE,"aw",@nobits
	.sectionflags	@""
	.align	16
	.zero		1024


//--------------------- .nv.shared.reserved.0     --------------------------
	.section	.nv.shared.reserved.0,"aw",@nobits
	.weak		__nv_reservedSMEM_offset_0_alias
	.size		__nv_reservedSMEM_offset_0_alias, 0, 64
	.other		__nv_reservedSMEM_offset_0_alias,@"STO_CUDA_RESERVED_SHARED STV_DEFAULT"
__nv_reservedSMEM_offset_0_alias:
	.zero		0
.nv.shared.reserved.0:
	.zero		64
	.weak		__nv_reservedSMEM_tcgen05_partition
	.type		__nv_reservedSMEM_tcgen05_partition,@object
	.size		__nv_reservedSMEM_tcgen05_partition,(.L_0 - __nv_reservedSMEM_tcgen05_partition)
__nv_reservedSMEM_tcgen05_partition:
	.zero		32
.L_0:


//--------------------- .nv.global                --------------------------
	.section	.nv.global,"aw",@nobits
.nv.global:
	.type		_ZN39_INTERNAL_1c0a9502_4_k_cu_17154439_33984cute1_E,@object
	.size		_ZN39_INTERNAL_1c0a9502_4_k_cu_17154439_33984cute1_E,(_ZN39_INTERNAL_1c0a9502_4_k_cu_17154439_33984cuda3std3__45__cpo6cbeginE - _ZN39_INTERNAL_1c0a9502_4_k_cu_17154439_33984cute1_E)
_ZN39_INTERNAL_1c0a9502_4_k_cu_17154439_33984cute1_E:
	.zero		1
	.type		_ZN39_INTERNAL_1c0a9502_4_k_cu_17154439_33984cuda3std3__45__cpo6cbeginE,@object
	.size		_ZN39_INTERNAL_1c0a9502_4_k_cu_17154439_33984cuda3std3__45__cpo6cbeginE,(_ZN39_INTERNAL_1c0a9502_4_k_cu_17154439_33984cuda3std3__48in_placeE - _ZN39_INTERNAL_1c0a9502_4_k_cu_17154439_33984cuda3std3__45__cpo6cbeginE)
_ZN39_INTERNAL_1c0a9502_4_k_cu_17154439_33984cuda3std3__45__cpo6cbeginE:
	.zero		1
	.type		_ZN39_INTERNAL_1c0a9502_4_k_cu_17154439_33984cuda3std3__48in_placeE,@object
	.size		_ZN39_INTERNAL_1c0a9502_4_k_cu_17154439_33984cuda3std3__48in_placeE,(_ZN39_INTERNAL_1c0a9502_4_k_cu_17154439_33984cuda3std6ranges3__45__cpo9iter_moveE - _ZN39_INTERNAL_1c0a9502_4_k_cu_17154439_33984cuda3std3__48in_placeE)
_ZN39_INTERNAL_1c0a9502_4_k_cu_17154439_33984cuda3std3__48in_placeE:
	.zero		1
	.type		_ZN39_INTERNAL_1c0a9502_4_k_cu_17154439_33984cuda3std6ranges3__45__cpo9iter_moveE,@object
	.size		_ZN39_INTERNAL_1c0a9502_4_k_cu_17154439_33984cuda3std6ranges3__45__cpo9iter_moveE,(_ZN39_INTERNAL_1c0a9502_4_k_cu_17154439_33984cuda3std3__45__cpo5beginE - _ZN39_INTERNAL_1c0a9502_4_k_cu_17154439_33984cuda3std6ranges3__45__cpo9iter_moveE)
_ZN39_INTERNAL_1c0a9502_4_k_cu_17154439_33984cuda3std6ranges3__45__cpo9iter_moveE:
	.zero		1
	.type		_ZN39_INTERNAL_1c0a9502_4_k_cu_17154439_33984cuda3std3__45__cpo5beginE,@object
	.size		_ZN39_INTERNAL_1c0a9502_4_k_cu_17154439_33984cuda3std3__45__cpo5beginE,(_ZN39_INTERNAL_1c0a9502_4_k_cu_17154439_33984cuda3std3__441_GLOBAL__N__1c0a9502_4_k_cu_17154439_33986ignoreE - _ZN39_INTERNAL_1c0a9502_4_k_cu_17154439_33984cuda3std3__45__cpo5beginE)
_ZN39_INTERNAL_1c0a9502_4_k_cu_17154439_33984cuda3std3__45__cpo5beginE:
	.zero		1
	.type		_ZN39_INTERNAL_1c0a9502_4_k_cu_17154439_33984cuda3std3__441_GLOBAL__N__1c0a9502_4_k_cu_17154439_33986ignoreE,@object
	.size		_ZN39_INTERNAL_1c0a9502_4_k_cu_17154439_33984cuda3std3__441_GLOBAL__N__1c0a9502_4_k_cu_17154439_33986ignoreE,(_ZN39_INTERNAL_1c0a9502_4_k_cu_17154439_33984cute7productE - _ZN39_INTERNAL_1c0a9502_4_k_cu_17154439_33984cuda3std3__441_GLOBAL__N__1c0a9502_4_k_cu_17154439_33986ignoreE)
_ZN39_INTERNAL_1c0a9502_4_k_cu_17154439_33984cuda3std3__441_GLOBAL__N__1c0a9502_4_k_cu_17154439_33986ignoreE:
	.zero		1
	.type		_ZN39_INTERNAL_1c0a9502_4_k_cu_17154439_33984cute7productE,@object
	.size		_ZN39_INTERNAL_1c0a9502_4_k_cu_17154439_33984cute7productE,(_ZN39_INTERNAL_1c0a9502_4_k_cu_17154439_33984cuda3std3__45__cpo3endE - _ZN39_INTERNAL_1c0a9502_4_k_cu_17154439_33984cute7productE)
_ZN39_INTERNAL_1c0a9502_4_k_cu_17154439_33984cute7productE:
	.zero		1
	.type		_ZN39_INTERNAL_1c0a9502_4_k_cu_17154439_33984cuda3std3__45__cpo3endE,@object
	.size		_ZN39_INTERNAL_1c0a9502_4_k_cu_17154439_33984cuda3std3__45__cpo3endE,(_ZN39_INTERNAL_1c0a9502_4_k_cu_17154439_33984cuda3std3__419piecewise_constructE - _ZN39_INTERNAL_1c0a9502_4_k_cu_17154439_33984cuda3std3__45__cpo3endE)
_ZN39_INTERNAL_1c0a9502_4_k_cu_17154439_33984cuda3std3__45__cpo3endE:
	.zero		1
	.type		_ZN39_INTERNAL_1c0a9502_4_k_cu_17154439_33984cuda3std3__419piecewise_constructE,@object
	.size		_ZN39_INTERNAL_1c0a9502_4_k_cu_17154439_33984cuda3std3__419piecewise_constructE,(_ZN39_INTERNAL_1c0a9502_4_k_cu_17154439_33984cuda3std3__45__cpo4cendE - _ZN39_INTERNAL_1c0a9502_4_k_cu_17154439_33984cuda3std3__419piecewise_constructE)
_ZN39_INTERNAL_1c0a9502_4_k_cu_17154439_33984cuda3std3__419piecewise_constructE:
	.zero		1
	.type		_ZN39_INTERNAL_1c0a9502_4_k_cu_17154439_33984cuda3std3__45__cpo4cendE,@object
	.size		_ZN39_INTERNAL_1c0a9502_4_k_cu_17154439_33984cuda3std3__45__cpo4cendE,(_ZN39_INTERNAL_1c0a9502_4_k_cu_17154439_33984cuda3std6ranges3__45__cpo4swapE - _ZN39_INTERNAL_1c0a9502_4_k_cu_17154439_33984cuda3std3__45__cpo4cendE)
_ZN39_INTERNAL_1c0a9502_4_k_cu_17154439_33984cuda3std3__45__cpo4cendE:
	.zero		1
	.type		_ZN39_INTERNAL_1c0a9502_4_k_cu_17154439_33984cuda3std6ranges3__45__cpo4swapE,@object
	.size		_ZN39_INTERNAL_1c0a9502_4_k_cu_17154439_33984cuda3std6ranges3__45__cpo4swapE,(.L_10 - _ZN39_INTERNAL_1c0a9502_4_k_cu_17154439_33984cuda3std6ranges3__45__cpo4swapE)
_ZN39_INTERNAL_1c0a9502_4_k_cu_17154439_33984cuda3std6ranges3__45__cpo4swapE:
	.zero		1
.L_10:


//--------------------- .nv.constant0._ZN7cutlass13device_kernelINS_4conv6kernel13ConvUniversalINS1_16ConvProblemShapeILNS1_8OperatorE0ELi2EEENS1_10collective14CollectiveConvINS1_47MainloopSm100TmaUmmaWarpSpecializedImplicitGemmILS5_0ELi16ELi2ELi1ELi2EN4cute5tupleIJNSA_1CILi2EEENSC_ILi1EEESE_EEEEENSB_IJNSC_ILi256EEENSC_ILi128EEENSB_IJNSC_ILi32EEEEEEEEENS_10bfloat16_tESM_NSA_8TiledMMAINSA_8MMA_AtomIJNSA_26SM100_MMA_F16BF16_2x1SM_SSISM_SM_fLi256ELi128ELNSA_4UMMA5MajorE0ELSR_0ELNSQ_7ScaleInE0ELSS_0EEEEEENSA_6LayoutINSB_IJSE_SE_SE_EEENSB_IJNSC_ILi0EEESX_SX_EEEEENSB_IJNSA_10UnderscoreES10_S10_EEEEENS7_6detail27Sm100ImplicitGemmTileTraitsINSA_25SM100_TMA_2SM_LOAD_IM2COLENSA_14ComposedLayoutINSA_7SwizzleILi2ELi4ELi3EEENSA_18smem_ptr_flag_bitsILi16EEENSV_INSB_IJNSC_ILi8EEESJ_EEENSB_IJSJ_SE_EEEEEEEvEENS14_INSA_18SM100_TMA_2SM_LOADES1F_vEEEENS_8epilogue10collective18CollectiveEpilogueINS1K_23Sm100TmaWarpSpecializedILi4ELi2ELi32ELb1ELb0EEEJNSB_IJSI_SI_SK_EEENSB_IJNSV_ISI_SE_EENSV_ISJ_SE_EEEEESM_NSB_IJNSB_IJlllEEESE_SX_EEESM_S1U_NS1K_6fusion15FusionCallbacksIS1O_NS1V_17LinearCombinationISM_fSM_fLNS_15FloatRoundStyleE2EEES1P_S1S_JEEENSA_5SM1004TMEM4LOAD26SM100_TMEM_LOAD_32dp32b32xENSA_20SM90_TMA_LOAD_IM2COLES1F_NSA_39AutoVectorizingCopyWithAssumedAlignmentILi128EEENSA_21SM90_TMA_STORE_IM2COLES1F_S27_S27_EEEvvEEEEvNT_6ParamsE --------------------------
	.section	.nv.constant0._ZN7cutlass13device_kernelINS_4conv6kernel13ConvUniversalINS1_16ConvProblemShapeILNS1_8OperatorE0ELi2EEENS1_10collective14CollectiveConvINS1_47MainloopSm100TmaUmmaWarpSpecializedImplicitGemmILS5_0ELi16ELi2ELi1ELi2EN4cute5tupleIJNSA_1CILi2EEENSC_ILi1EEESE_EEEEENSB_IJNSC_ILi256EEENSC_ILi128EEENSB_IJNSC_ILi32EEEEEEEEENS_10bfloat16_tESM_NSA_8TiledMMAINSA_8MMA_AtomIJNSA_26SM100_MMA_F16BF16_2x1SM_SSISM_SM_fLi256ELi128ELNSA_4UMMA5MajorE0ELSR_0ELNSQ_7ScaleInE0ELSS_0EEEEEENSA_6LayoutINSB_IJSE_SE_SE_EEENSB_IJNSC_ILi0EEESX_SX_EEEEENSB_IJNSA_10UnderscoreES10_S10_EEEEENS7_6detail27Sm100ImplicitGemmTileTraitsINSA_25SM100_TMA_2SM_LOAD_IM2COLENSA_14ComposedLayoutINSA_7SwizzleILi2ELi4ELi3EEENSA_18smem_ptr_flag_bitsILi16EEENSV_INSB_IJNSC_ILi8EEESJ_EEENSB_IJSJ_SE_EEEEEEEvEENS14_INSA_18SM100_TMA_2SM_LOADES1F_vEEEENS_8epilogue10collective18CollectiveEpilogueINS1K_23Sm100TmaWarpSpecializedILi4ELi2ELi32ELb1ELb0EEEJNSB_IJSI_SI_SK_EEENSB_IJNSV_ISI_SE_EENSV_ISJ_SE_EEEEESM_NSB_IJNSB_IJlllEEESE_SX_EEESM_S1U_NS1K_6fusion15FusionCallbacksIS1O_NS1V_17LinearCombinationISM_fSM_fLNS_15FloatRoundStyleE2EEES1P_S1S_JEEENSA_5SM1004TMEM4LOAD26SM100_TMEM_LOAD_32dp32b32xENSA_20SM90_TMA_LOAD_IM2COLES1F_NSA_39AutoVectorizingCopyWithAssumedAlignmentILi128EEENSA_21SM90_TMA_STORE_IM2COLES1F_S27_S27_EEEvvEEEEvNT_6ParamsE,"a",@progbits
	.sectionflags	@""
	.align	4
.nv.constant0._ZN7cutlass13device_kernelINS_4conv6kernel13ConvUniversalINS1_16ConvProblemShapeILNS1_8OperatorE0ELi2EEENS1_10collective14CollectiveConvINS1_47MainloopSm100TmaUmmaWarpSpecializedImplicitGemmILS5_0ELi16ELi2ELi1ELi2EN4cute5tupleIJNSA_1CILi2EEENSC_ILi1EEESE_EEEEENSB_IJNSC_ILi256EEENSC_ILi128EEENSB_IJNSC_ILi32EEEEEEEEENS_10bfloat16_tESM_NSA_8TiledMMAINSA_8MMA_AtomIJNSA_26SM100_MMA_F16BF16_2x1SM_SSISM_SM_fLi256ELi128ELNSA_4UMMA5MajorE0ELSR_0ELNSQ_7ScaleInE0ELSS_0EEEEEENSA_6LayoutINSB_IJSE_SE_SE_EEENSB_IJNSC_ILi0EEESX_SX_EEEEENSB_IJNSA_10UnderscoreES10_S10_EEEEENS7_6detail27Sm100ImplicitGemmTileTraitsINSA_25SM100_TMA_2SM_LOAD_IM2COLENSA_14ComposedLayoutINSA_7SwizzleILi2ELi4ELi3EEENSA_18smem_ptr_flag_bitsILi16EEENSV_INSB_IJNSC_ILi8EEESJ_EEENSB_IJSJ_SE_EEEEEEEvEENS14_INSA_18SM100_TMA_2SM_LOADES1F_vEEEENS_8epilogue10collective18CollectiveEpilogueINS1K_23Sm100TmaWarpSpecializedILi4ELi2ELi32ELb1ELb0EEEJNSB_IJSI_SI_SK_EEENSB_IJNSV_ISI_SE_EENSV_ISJ_SE_EEEEESM_NSB_IJNSB_IJlllEEESE_SX_EEESM_S1U_NS1K_6fusion15FusionCallbacksIS1O_NS1V_17LinearCombinationISM_fSM_fLNS_15FloatRoundStyleE2EEES1P_S1S_JEEENSA_5SM1004TMEM4LOAD26SM100_TMEM_LOAD_32dp32b32xENSA_20SM90_TMA_LOAD_IM2COLES1F_NSA_39AutoVectorizingCopyWithAssumedAlignmentILi128EEENSA_21SM90_TMA_STORE_IM2COLES1F_S27_S27_EEEvvEEEEvNT_6ParamsE:
	.zero		2944


//--------------------- SYMBOLS --------------------------

	.type		.nv.reservedSmem.offset0,@object
	.size		.nv.reservedSmem.offset0,0x4
	.type		.nv.reservedSmem.cap,@object
	.size		.nv.reservedSmem.cap,0x4
	.type		__assertfail,@function
